def attn_fwd(
    Q,
    K,
    V,
    Out,
    Lse,
    sm_scale,
    stride_qz,
    stride_qh,
    stride_qm,
    stride_qk,
    stride_kz,
    stride_kh,
    stride_kn,
    stride_kk,
    stride_vz,
    stride_vh,
    stride_vn,
    stride_vk,
    stride_oz,
    stride_oh,
    stride_om,
    stride_ok,
    seqlen_q,
    seqlen_k,
    BLOCK_M: tl.constexpr,
    BLOCK_N: tl.constexpr,
    HEAD_DIM: tl.constexpr,
    CAUSAL: tl.constexpr,
):
    start_m = tl.program_id(0)
    off_hz = tl.program_id(1)
    q_off = off_hz * stride_qh
    k_off = off_hz * stride_kh
    v_off = off_hz * stride_vh
    offs_m = start_m * BLOCK_M + tl.arange(0, BLOCK_M)
    offs_d = tl.arange(0, HEAD_DIM)
    offs_n = tl.arange(0, BLOCK_N)
    q_ptrs = Q + q_off + offs_m[:, None] * stride_qm + offs_d[None, :] * stride_qk
    k_ptrs = K + k_off + offs_d[:, None] * stride_kk + offs_n[None, :] * stride_kn
    v_ptrs = V + v_off + offs_n[:, None] * stride_vn + offs_d[None, :] * stride_vk
    m_i = tl.full([BLOCK_M], float("-inf"), dtype=tl.float32)
    l_i = tl.zeros([BLOCK_M], dtype=tl.float32) + 1.0
    acc = tl.zeros([BLOCK_M, HEAD_DIM], dtype=tl.float32)
    q = tl.load(q_ptrs)
    acc, l_i, m_i = _attn_fwd_inner(
        acc,
        l_i,
        m_i,
        q,
        k_ptrs,
        v_ptrs,
        sm_scale,
        stride_kn,
        stride_vn,
        start_m,
        seqlen_k,
        BLOCK_M,
        BLOCK_N,
        HEAD_DIM,
        CAUSAL,
    )
    acc = acc / l_i[:, None]
    lse = m_i + tl.math.log2(l_i) / 1.4426950408889634
    o_ptrs = (
        Out
        + off_hz * stride_oh
        + offs_m[:, None] * stride_om
        + offs_d[None, :] * stride_ok
    )
    tl.store(o_ptrs, acc.to(Out.dtype.element_ty))
    tl.store(Lse + off_hz * seqlen_q + offs_m, lse)

# config = {"BLOCK_M": 64, "BLOCK_N": 16, "HEAD_DIM": 64, "arch": "sm_80", "causal": false, "dtype": "fp16", "num_stages": 3, "num_warps": 4}
# arch = sm_80


// ===== COMPILED SASS (sm_80) =====

	.target	sm_80

	.elftype	@"ET_EXEC"


//--------------------- .note.nv.tkinfo           --------------------------
	.section	.note.nv.tkinfo,"",@"SHT_NOTE"
	.sectionflags	@"SHF_NOTE_NV_TKINFO"
	.tkinfo
        /*0018*/ 	.word	0x00000002
        /*0030*/ 	.string	""
        /*0030*/ 	.string	"ptxas"
        /*0030*/ 	.string	"Cuda compilation tools, release 13.0, V13.0.88"
        /*0030*/ 	.string	"Build cuda_13.0.r13.0/compiler.36424714_0"
        /*0030*/ 	.string	"-v  -suppress-debug-info  -lineinfo  -arch sm_80 "



//--------------------- .note.nv.cuinfo           --------------------------
	.section	.note.nv.cuinfo,"",@"SHT_NOTE"
	.sectionflags	@"SHF_NOTE_NV_CUINFO"
        /*0018*/ 	.short	0x0002
        /*001a*/ 	.short	0x0050
        /*001c*/ 	.short	0x0082
	.zero		2


//--------------------- .nv.info                  --------------------------
	.section	.nv.info,"",@"SHT_CUDA_INFO"
	.align	4


	//----- nvinfo : EIATTR_REGCOUNT
	.align		4
        /*0000*/ 	.byte	0x04, 0x2f
        /*0002*/ 	.short	(.L_2 - .L_1)
	.align		4
.L_1:
        /*0004*/ 	.word	index@(attn_fwd)
        /*0008*/ 	.word	0x0000007e


	//----- nvinfo : EIATTR_FRAME_SIZE
	.align		4
.L_2:
        /*000c*/ 	.byte	0x04, 0x11
        /*000e*/ 	.short	(.L_4 - .L_3)
	.align		4
.L_3:
        /*0010*/ 	.word	index@(attn_fwd)
        /*0014*/ 	.word	0x00000000


	//----- nvinfo : EIATTR_MIN_STACK_SIZE
	.align		4
.L_4:
        /*0018*/ 	.byte	0x04, 0x12
        /*001a*/ 	.short	(.L_6 - .L_5)
	.align		4
.L_5:
        /*001c*/ 	.word	index@(attn_fwd)
        /*0020*/ 	.word	0x00000000
.L_6:


//--------------------- .nv.info.attn_fwd         --------------------------
	.section	.nv.info.attn_fwd,"",@"SHT_CUDA_INFO"
	.sectionflags	@""
	.align	4


	//----- nvinfo : EIATTR_CUDA_API_VERSION
	.align		4
        /*0000*/ 	.byte	0x04, 0x37
        /*0002*/ 	.short	(.L_8 - .L_7)
.L_7:
        /*0004*/ 	.word	0x00000082


	//----- nvinfo : EIATTR_SW2861232_WAR
	.align		4
.L_8:
        /*0008*/ 	.byte	0x01, 0x35
	.zero		2


	//----- nvinfo : EIATTR_PARAM_CBANK
	.align		4
        /*000c*/ 	.byte	0x04, 0x0a
        /*000e*/ 	.short	(.L_10 - .L_9)
	.align		4
.L_9:
        /*0010*/ 	.word	index@(.nv.constant0.attn_fwd)
        /*0014*/ 	.short	0x0160
        /*0016*/ 	.short	0x0088


	//----- nvinfo : EIATTR_CBANK_PARAM_SIZE
	.align		4
.L_10:
        /*0018*/ 	.byte	0x03, 0x19
        /*001a*/ 	.short	0x0088


	//----- nvinfo : EIATTR_KPARAM_INFO
	.align		4
        /*001c*/ 	.byte	0x04, 0x17
        /*001e*/ 	.short	(.L_12 - .L_11)
.L_11:
        /*0020*/ 	.word	0x00000000
        /*0024*/ 	.short	0x0019
        /*0026*/ 	.short	0x0080
        /*0028*/ 	.byte	0x00, 0xf4, 0x21, 0x00


	//----- nvinfo : EIATTR_KPARAM_INFO
	.align		4
.L_12:
        /*002c*/ 	.byte	0x04, 0x17
        /*002e*/ 	.short	(.L_14 - .L_13)
.L_13:
        /*0030*/ 	.word	0x00000000
        /*0034*/ 	.short	0x0018
        /*0036*/ 	.short	0x0078
        /*0038*/ 	.byte	0x00, 0xf4, 0x21, 0x00


	//----- nvinfo : EIATTR_KPARAM_INFO
	.align		4
.L_14:
        /*003c*/ 	.byte	0x04, 0x17
        /*003e*/ 	.short	(.L_16 - .L_15)
.L_15:
        /*0040*/ 	.word	0x00000000
        /*0044*/ 	.short	0x0017
        /*0046*/ 	.short	0x0070
        /*0048*/ 	.byte	0x00, 0xf0, 0x11, 0x00


	//----- nvinfo : EIATTR_KPARAM_INFO
	.align		4
.L_16:
        /*004c*/ 	.byte	0x04, 0x17
        /*004e*/ 	.short	(.L_18 - .L_17)
.L_17:
        /*0050*/ 	.word	0x00000000
        /*0054*/ 	.short	0x0016
        /*0056*/ 	.short	0x006c
        /*0058*/ 	.byte	0x00, 0xf0, 0x11, 0x00


	//----- nvinfo : EIATTR_KPARAM_INFO
	.align		4
.L_18:
        /*005c*/ 	.byte	0x04, 0x17
        /*005e*/ 	.short	(.L_20 - .L_19)
.L_19:
        /*0060*/ 	.word	0x00000000
        /*0064*/ 	.short	0x0015
        /*0066*/ 	.short	0x0068
        /*0068*/ 	.byte	0x00, 0xf0, 0x11, 0x00


	//----- nvinfo : EIATTR_KPARAM_INFO
	.align		4
.L_20:
        /*006c*/ 	.byte	0x04, 0x17
        /*006e*/ 	.short	(.L_22 - .L_21)
.L_21:
        /*0070*/ 	.word	0x00000000
        /*0074*/ 	.short	0x0014
        /*0076*/ 	.short	0x0064
        /*0078*/ 	.byte	0x00, 0xf0, 0x11, 0x00


	//----- nvinfo : EIATTR_KPARAM_INFO
	.align		4
.L_22:
        /*007c*/ 	.byte	0x04, 0x17
        /*007e*/ 	.short	(.L_24 - .L_23)
.L_23:
        /*0080*/ 	.word	0x00000000
        /*0084*/ 	.short	0x0013
        /*0086*/ 	.short	0x0060
        /*0088*/ 	.byte	0x00, 0xf0, 0x11, 0x00


	//----- nvinfo : EIATTR_KPARAM_INFO
	.align		4
.L_24:
        /*008c*/ 	.byte	0x04, 0x17
        /*008e*/ 	.short	(.L_26 - .L_25)
.L_25:
        /*0090*/ 	.word	0x00000000
        /*0094*/ 	.short	0x0012
        /*0096*/ 	.short	0x005c
        /*0098*/ 	.byte	0x00, 0xf0, 0x11, 0x00


	//----- nvinfo : EIATTR_KPARAM_INFO
	.align		4
.L_26:
        /*009c*/ 	.byte	0x04, 0x17
        /*009e*/ 	.short	(.L_28 - .L_27)
.L_27:
        /*00a0*/ 	.word	0x00000000
        /*00a4*/ 	.short	0x0011
        /*00a6*/ 	.short	0x0058
        /*00a8*/ 	.byte	0x00, 0xf0, 0x11, 0x00


	//----- nvinfo : EIATTR_KPARAM_INFO
	.align		4
.L_28:
        /*00ac*/ 	.byte	0x04, 0x17
        /*00ae*/ 	.short	(.L_30 - .L_29)
.L_29:
        /*00b0*/ 	.word	0x00000000
        /*00b4*/ 	.short	0x0010
        /*00b6*/ 	.short	0x0054
        /*00b8*/ 	.byte	0x00, 0xf0, 0x11, 0x00


	//----- nvinfo : EIATTR_KPARAM_INFO
	.align		4
.L_30:
        /*00bc*/ 	.byte	0x04, 0x17
        /*00be*/ 	.short	(.L_32 - .L_31)
.L_31:
        /*00c0*/ 	.word	0x00000000
        /*00c4*/ 	.short	0x000f
        /*00c6*/ 	.short	0x0050
        /*00c8*/ 	.byte	0x00, 0xf0, 0x11, 0x00


	//----- nvinfo : EIATTR_KPARAM_INFO
	.align		4
.L_32:
        /*00cc*/ 	.byte	0x04, 0x17
        /*00ce*/ 	.short	(.L_34 - .L_33)
.L_33:
        /*00d0*/ 	.word	0x00000000
        /*00d4*/ 	.short	0x000e
        /*00d6*/ 	.short	0x004c
        /*00d8*/ 	.byte	0x00, 0xf0, 0x11, 0x00


	//----- nvinfo : EIATTR_KPARAM_INFO
	.align		4
.L_34:
        /*00dc*/ 	.byte	0x04, 0x17
        /*00de*/ 	.short	(.L_36 - .L_35)
.L_35:
        /*00e0*/ 	.word	0x00000000
        /*00e4*/ 	.short	0x000d
        /*00e6*/ 	.short	0x0048
        /*00e8*/ 	.byte	0x00, 0xf0, 0x11, 0x00


	//----- nvinfo : EIATTR_KPARAM_INFO
	.align		4
.L_36:
        /*00ec*/ 	.byte	0x04, 0x17
        /*00ee*/ 	.short	(.L_38 - .L_37)
.L_37:
        /*00f0*/ 	.word	0x00000000
        /*00f4*/ 	.short	0x000c
        /*00f6*/ 	.short	0x0044
        /*00f8*/ 	.byte	0x00, 0xf0, 0x11, 0x00


	//----- nvinfo : EIATTR_KPARAM_INFO
	.align		4
.L_38:
        /*00fc*/ 	.byte	0x04, 0x17
        /*00fe*/ 	.short	(.L_40 - .L_39)
.L_39:
        /*0100*/ 	.word	0x00000000
        /*0104*/ 	.short	0x000b
        /*0106*/ 	.short	0x0040
        /*0108*/ 	.byte	0x00, 0xf0, 0x11, 0x00


	//----- nvinfo : EIATTR_KPARAM_INFO
	.align		4
.L_40:
        /*010c*/ 	.byte	0x04, 0x17
        /*010e*/ 	.short	(.L_42 - .L_41)
.L_41:
        /*0110*/ 	.word	0x00000000
        /*0114*/ 	.short	0x000a
        /*0116*/ 	.short	0x003c
        /*0118*/ 	.byte	0x00, 0xf0, 0x11, 0x00


	//----- nvinfo : EIATTR_KPARAM_INFO
	.align		4
.L_42:
        /*011c*/ 	.byte	0x04, 0x17
        /*011e*/ 	.short	(.L_44 - .L_43)
.L_43:
        /*0120*/ 	.word	0x00000000
        /*0124*/ 	.short	0x0009
        /*0126*/ 	.short	0x0038
        /*0128*/ 	.byte	0x00, 0xf0, 0x11, 0x00


	//----- nvinfo : EIATTR_KPARAM_INFO
	.align		4
.L_44:
        /*012c*/ 	.byte	0x04, 0x17
        /*012e*/ 	.short	(.L_46 - .L_45)
.L_45:
        /*0130*/ 	.word	0x00000000
        /*0134*/ 	.short	0x0008
        /*0136*/ 	.short	0x0034
        /*0138*/ 	.byte	0x00, 0xf0, 0x11, 0x00


	//----- nvinfo : EIATTR_KPARAM_INFO
	.align		4
.L_46:
        /*013c*/ 	.byte	0x04, 0x17
        /*013e*/ 	.short	(.L_48 - .L_47)
.L_47:
        /*0140*/ 	.word	0x00000000
        /*0144*/ 	.short	0x0007
        /*0146*/ 	.short	0x0030
        /*0148*/ 	.byte	0x00, 0xf0, 0x11, 0x00


	//----- nvinfo : EIATTR_KPARAM_INFO
	.align		4
.L_48:
        /*014c*/ 	.byte	0x04, 0x17
        /*014e*/ 	.short	(.L_50 - .L_49)
.L_49:
        /*0150*/ 	.word	0x00000000
        /*0154*/ 	.short	0x0006
        /*0156*/ 	.short	0x002c
        /*0158*/ 	.byte	0x00, 0xf0, 0x11, 0x00


	//----- nvinfo : EIATTR_KPARAM_INFO
	.align		4
.L_50:
        /*015c*/ 	.byte	0x04, 0x17
        /*015e*/ 	.short	(.L_52 - .L_51)
.L_51:
        /*0160*/ 	.word	0x00000000
        /*0164*/ 	.short	0x0005
        /*0166*/ 	.short	0x0028
        /*0168*/ 	.byte	0x00, 0xf0, 0x11, 0x00


	//----- nvinfo : EIATTR_KPARAM_INFO
	.align		4
.L_52:
        /*016c*/ 	.byte	0x04, 0x17
        /*016e*/ 	.short	(.L_54 - .L_53)
.L_53:
        /*0170*/ 	.word	0x00000000
        /*0174*/ 	.short	0x0004
        /*0176*/ 	.short	0x0020
        /*0178*/ 	.byte	0x00, 0xf4, 0x21, 0x00


	//----- nvinfo : EIATTR_KPARAM_INFO
	.align		4
.L_54:
        /*017c*/ 	.byte	0x04, 0x17
        /*017e*/ 	.short	(.L_56 - .L_55)
.L_55:
        /*0180*/ 	.word	0x00000000
        /*0184*/ 	.short	0x0003
        /*0186*/ 	.short	0x0018
        /*0188*/ 	.byte	0x00, 0xf4, 0x21, 0x00


	//----- nvinfo : EIATTR_KPARAM_INFO
	.align		4
.L_56:
        /*018c*/ 	.byte	0x04, 0x17
        /*018e*/ 	.short	(.L_58 - .L_57)
.L_57:
        /*0190*/ 	.word	0x00000000
        /*0194*/ 	.short	0x0002
        /*0196*/ 	.short	0x0010
        /*0198*/ 	.byte	0x00, 0xf4, 0x21, 0x00


	//----- nvinfo : EIATTR_KPARAM_INFO
	.align		4
.L_58:
        /*019c*/ 	.byte	0x04, 0x17
        /*019e*/ 	.short	(.L_60 - .L_59)
.L_59:
        /*01a0*/ 	.word	0x00000000
        /*01a4*/ 	.short	0x0001
        /*01a6*/ 	.short	0x0008
        /*01a8*/ 	.byte	0x00, 0xf4, 0x21, 0x00


	//----- nvinfo : EIATTR_KPARAM_INFO
	.align		4
.L_60:
        /*01ac*/ 	.byte	0x04, 0x17
        /*01ae*/ 	.short	(.L_62 - .L_61)
.L_61:
        /*01b0*/ 	.word	0x00000000
        /*01b4*/ 	.short	0x0000
        /*01b6*/ 	.short	0x0000
        /*01b8*/ 	.byte	0x00, 0xf4, 0x21, 0x00


	//----- nvinfo : EIATTR_MAXREG_COUNT
	.align		4
.L_62:
        /*01bc*/ 	.byte	0x03, 0x1b
        /*01be*/ 	.short	0x00ff


	//----- nvinfo : EIATTR_NUM_BARRIERS
	.align		4
        /*01c0*/ 	.byte	0x02, 0x4c
        /*01c2*/ 	.byte	0x01
	.zero		1


	//----- nvinfo : EIATTR_MERCURY_ISA_VERSION
	.align		4
        /*01c4*/ 	.byte	0x03, 0x5f
        /*01c6*/ 	.short	0x0000


	//----- nvinfo : EIATTR_COOP_GROUP_MASK_REGIDS
	.align		4
        /*01c8*/ 	.byte	0x04, 0x29
        /*01ca*/ 	.short	(.L_64 - .L_63)


	//   ....[0]....
.L_63:
        /*01cc*/ 	.word	0xffffffff


	//   ....[1]....
        /*01d0*/ 	.word	0xffffffff


	//   ....[2]....
        /*01d4*/ 	.word	0xffffffff


	//   ....[3]....
        /*01d8*/ 	.word	0xffffffff


	//   ....[4]....
        /*01dc*/ 	.word	0xffffffff


	//   ....[5]....
        /*01e0*/ 	.word	0xffffffff


	//   ....[6]....
        /*01e4*/ 	.word	0xffffffff


	//   ....[7]....
        /*01e8*/ 	.word	0xffffffff


	//----- nvinfo : EIATTR_COOP_GROUP_INSTR_OFFSETS
	.align		4
.L_64:
        /*01ec*/ 	.byte	0x04, 0x28
        /*01ee*/ 	.short	(.L_66 - .L_65)


	//   ....[0]....
.L_65:
        /*01f0*/ 	.word	0x00001880


	//   ....[1]....
        /*01f4*/ 	.word	0x000018d0


	//   ....[2]....
        /*01f8*/ 	.word	0x000018f0


	//   ....[3]....
        /*01fc*/ 	.word	0x00001910


	//   ....[4]....
        /*0200*/ 	.word	0x00001cf0


	//   ....[5]....
        /*0204*/ 	.word	0x00001d00


	//   ....[6]....
        /*0208*/ 	.word	0x00001e30


	//   ....[7]....
        /*020c*/ 	.word	0x00001e40


	//----- nvinfo : EIATTR_EXIT_INSTR_OFFSETS
	.align		4
.L_66:
        /*0210*/ 	.byte	0x04, 0x1c
        /*0212*/ 	.short	(.L_68 - .L_67)


	//   ....[0]....
.L_67:
        /*0214*/ 	.word	0x00003890


	//   ....[1]....
        /*0218*/ 	.word	0x00003930


	//----- nvinfo : EIATTR_REQNTID
	.align		4
.L_68:
        /*021c*/ 	.byte	0x04, 0x10
        /*021e*/ 	.short	(.L_70 - .L_69)
.L_69:
        /*0220*/ 	.word	0x00000080
        /*0224*/ 	.word	0x00000001
        /*0228*/ 	.word	0x00000001
.L_70:


//--------------------- .nv.callgraph             --------------------------
	.section	.nv.callgraph,"",@"SHT_CUDA_CALLGRAPH"
	.align	4
	.sectionentsize	8
	.align		4
        /*0000*/ 	.word	0x00000000
	.align		4
        /*0004*/ 	.word	0xffffffff
	.align		4
        /*0008*/ 	.word	0x00000000
	.align		4
        /*000c*/ 	.word	0xfffffffe
	.align		4
        /*0010*/ 	.word	0x00000000
	.align		4
        /*0014*/ 	.word	0xfffffffd
	.align		4
        /*0018*/ 	.word	0x00000000
	.align		4
        /*001c*/ 	.word	0xfffffffc


//--------------------- .nv.rel.action            --------------------------
	.section	.nv.rel.action,"",@"SHT_CUDA_RELOCINFO"
	.align	8
	.sectionentsize	8
        /*0000*/ 	.byte	0x73, 0x00, 0x00, 0x00, 0x00, 0x00, 0x00, 0x00, 0x00, 0x00, 0x00, 0x11, 0x25, 0x00, 0x05, 0x36


//--------------------- .nv.constant4             --------------------------
	.section	.nv.constant4,"a",@progbits
	.align	8
	.align		8
.nv.constant4:
        /*0000*/ 	.dword	_$_str


//--------------------- .nv.constant0.attn_fwd    --------------------------
	.section	.nv.constant0.attn_fwd,"a",@progbits
	.sectionflags	@""
	.align	4
.nv.constant0.attn_fwd:
	.zero		488


//--------------------- .text.attn_fwd            --------------------------
	.section	.text.attn_fwd,"ax",@progbits
	.sectioninfo	@"SHI_REGISTERS=126"
	.align	128
        .global         attn_fwd
        .type           attn_fwd,@function
        .size           attn_fwd,(.L_x_3 - attn_fwd)
        .other          attn_fwd,@"STO_CUDA_ENTRY STV_DEFAULT"
attn_fwd:
.text.attn_fwd:
[----:B------:R-:W-:Y:S02]  /*0000*/  IMAD.MOV.U32 R1, RZ, RZ, c[0x0][0x28] ;  /* 0x00000a00ff017624 */ /* 0x000fe400078e00ff */
[----:B------:R-:W0:Y:S01]  /*0010*/  S2R R0, SR_TID.X ;  /* 0x0000000000007919 */ /* 0x000e220000002100 */
[----:B------:R-:W-:Y:S01]  /*0020*/  MOV R6, c[0x0][0x198] ;  /* 0x0000660000067a02 */ /* 0x000fe20000000f00 */
[----:B------:R-:W-:Y:S02]  /*0030*/  ULDC.64 UR4, c[0x0][0x118] ;  /* 0x0000460000047ab9 */ /* 0x000fe40000000a00 */
[----:B------:R-:W1:Y:S04]  /*0040*/  S2R R79, SR_CTAID.X ;  /* 0x00000000004f7919 */ /* 0x000e680000002500 */
[----:B------:R-:W2:Y:S01]  /*0050*/  S2R R2, SR_CTAID.Y ;  /* 0x0000000000027919 */ /* 0x000ea20000002600 */
[----:B0-----:R-:W-:Y:S02]  /*0060*/  LOP3.LUT R8, R0, 0x3f, RZ, 0xc0, !PT ;  /* 0x0000003f00087812 */ /* 0x001fe400078ec0ff */
[----:B------:R-:W-:-:S03]  /*0070*/  SHF.R.U32.HI R3, RZ, 0x6, R0 ;  /* 0x00000006ff037819 */ /* 0x000fc60000011600 */
[----:B-1----:R-:W-:Y:S01]  /*0080*/  IMAD R79, R79, 0x40, R8 ;  /* 0x000000404f4f7824 */ /* 0x002fe200078e0208 */
[----:B------:R-:W-:Y:S01]  /*0090*/  SGXT.U32 R3, R3, 0x1 ;  /* 0x000000010303781a */ /* 0x000fe20000000000 */
[----:B--2---:R-:W-:Y:S02]  /*00a0*/  IMAD R4, R2, c[0x0][0x190], RZ ;  /* 0x0000640002047a24 */ /* 0x004fe400078e02ff */
[----:B------:R-:W-:Y:S02]  /*00b0*/  IMAD R7, R79, c[0x0][0x194], RZ ;  /* 0x000065004f077a24 */ /* 0x000fe400078e02ff */
[----:B------:R-:W-:Y:S02]  /*00c0*/  IMAD.SHL.U32 R5, R4, 0x2, RZ ;  /* 0x0000000204057824 */ /* 0x000fe400078e00ff */
[----:B------:R-:W-:Y:S02]  /*00d0*/  IMAD.SHL.U32 R10, R7, 0x2, RZ ;  /* 0x00000002070a7824 */ /* 0x000fe400078e00ff */
[----:B------:R-:W-:-:S02]  /*00e0*/  IMAD R9, R3, c[0x0][0x198], RZ ;  /* 0x0000660003097a24 */ /* 0x000fc400078e02ff */
[----:B------:R-:W-:Y:S01]  /*00f0*/  IMAD.HI R4, R4, 0x2, RZ ;  /* 0x0000000204047827 */ /* 0x000fe200078e02ff */
[----:B------:R-:W-:Y:S02]  /*0100*/  IADD3 R5, P0, P1, R10, c[0x0][0x160], R5 ;  /* 0x000058000a057a10 */ /* 0x000fe4000791e005 */
[----:B------:R-:W-:Y:S01]  /*0110*/  LEA R11, R6, R9, 0x1 ;  /* 0x00000009060b7211 */ /* 0x000fe200078e08ff */
[----:B------:R-:W-:-:S04]  /*0120*/  IMAD.HI R7, R7, 0x2, RZ ;  /* 0x0000000207077827 */ /* 0x000fc800078e02ff */
[C---:B------:R-:W-:Y:S01]  /*0130*/  IMAD R15, R6.reuse, 0x2, R11 ;  /* 0x00000002060f7824 */ /* 0x040fe200078e020b */
[----:B------:R-:W-:Y:S02]  /*0140*/  IADD3.X R4, R7, c[0x0][0x164], R4, P0, P1 ;  /* 0x0000590007047a10 */ /* 0x000fe400007e2404 */
[-C--:B------:R-:W-:Y:S02]  /*0150*/  LEA R12, P0, R9, R5.reuse, 0x1 ;  /* 0x00000005090c7211 */ /* 0x080fe400078008ff */
[-C--:B------:R-:W-:Y:S02]  /*0160*/  LEA R10, P1, R11, R5.reuse, 0x1 ;  /* 0x000000050b0a7211 */ /* 0x080fe400078208ff */
[-C--:B------:R-:W-:Y:S01]  /*0170*/  LEA.HI.X.SX32 R13, R9, R4.reuse, 0x1, P0 ;  /* 0x00000004090d7211 */ /* 0x080fe200000f0eff */
[C---:B------:R-:W-:Y:S01]  /*0180*/  IMAD R9, R6.reuse, 0x2, R15 ;  /* 0x0000000206097824 */ /* 0x040fe200078e020f */
[----:B------:R-:W-:Y:S02]  /*0190*/  LEA R14, P0, R15, R5, 0x1 ;  /* 0x000000050f0e7211 */ /* 0x000fe400078008ff */
[----:B------:R-:W-:Y:S01]  /*01a0*/  LEA.HI.X.SX32 R11, R11, R4, 0x1, P1 ;  /* 0x000000040b0b7211 */ /* 0x000fe200008f0eff */
[----:B------:R0:W2:Y:S01]  /*01b0*/  LDG.E.U16 R7, [R12.64] ;  /* 0x000000040c077981 */ /* 0x0000a2000c1e1500 */
[----:B------:R-:W-:-:S02]  /*01c0*/  LEA R19, R6, R9, 0x1 ;  /* 0x0000000906137211 */ /* 0x000fc400078e08ff */
[-C--:B------:R-:W-:Y:S01]  /*01d0*/  LEA.HI.X.SX32 R15, R15, R4.reuse, 0x1, P0 ;  /* 0x000000040f0f7211 */ /* 0x080fe200000f0eff */
[----:B------:R1:W3:Y:S01]  /*01e0*/  LDG.E.U16 R10, [R10.64] ;  /* 0x000000040a0a7981 */ /* 0x0002e2000c1e1500 */
[-C--:B------:R-:W-:Y:S01]  /*01f0*/  LEA R16, P0, R9, R5.reuse, 0x1 ;  /* 0x0000000509107211 */ /* 0x080fe200078008ff */
[C---:B------:R-:W-:Y:S01]  /*0200*/  IMAD R21, R6.reuse, 0x2, R19 ;  /* 0x0000000206157824 */ /* 0x040fe200078e0213 */
[-C--:B------:R-:W-:Y:S02]  /*0210*/  LEA R18, P1, R19, R5.reuse, 0x1 ;  /* 0x0000000513127211 */ /* 0x080fe400078208ff */
[-C--:B------:R-:W-:Y:S01]  /*0220*/  LEA.HI.X.SX32 R17, R9, R4.reuse, 0x1, P0 ;  /* 0x0000000409117211 */ /* 0x080fe200000f0eff */
[----:B0-----:R-:W-:Y:S01]  /*0230*/  IMAD R13, R6, 0x2, R21 ;  /* 0x00000002060d7824 */ /* 0x001fe200078e0215 */
[----:B------:R-:W-:Y:S01]  /*0240*/  LEA R20, P0, R21, R5, 0x1 ;  /* 0x0000000515147211 */ /* 0x000fe200078008ff */
[----:B------:R0:W4:Y:S01]  /*0250*/  LDG.E.U16 R9, [R14.64] ;  /* 0x000000040e097981 */ /* 0x000122000c1e1500 */
[----:B------:R-:W-:-:S02]  /*0260*/  LEA.HI.X.SX32 R19, R19, R4, 0x1, P1 ;  /* 0x0000000413137211 */ /* 0x000fc400008f0eff */
[-C--:B------:R-:W-:Y:S01]  /*0270*/  LEA.HI.X.SX32 R21, R21, R4.reuse, 0x1, P0 ;  /* 0x0000000415157211 */ /* 0x080fe200000f0eff */
[----:B------:R5:W3:Y:S01]  /*0280*/  LDG.E.U16 R12, [R16.64] ;  /* 0x00000004100c7981 */ /* 0x000ae2000c1e1500 */
[C---:B------:R-:W-:Y:S02]  /*0290*/  LEA R22, P0, R13.reuse, R5, 0x1 ;  /* 0x000000050d167211 */ /* 0x040fe400078008ff */
[----:B-1----:R-:W-:Y:S01]  /*02a0*/  LEA R11, R6, R13, 0x1 ;  /* 0x0000000d060b7211 */ /* 0x002fe200078e08ff */
[----:B------:R1:W3:Y:S01]  /*02b0*/  LDG.E.U16 R37, [R18.64] ;  /* 0x0000000412257981 */ /* 0x0002e2000c1e1500 */
[----:B------:R-:W-:-:S03]  /*02c0*/  LEA.HI.X.SX32 R23, R13, R4, 0x1, P0 ;  /* 0x000000040d177211 */ /* 0x000fc600000f0eff */
[C---:B------:R-:W-:Y:S01]  /*02d0*/  IMAD R13, R6.reuse, 0x2, R11 ;  /* 0x00000002060d7824 */ /* 0x040fe200078e020b */
[CC--:B0-----:R-:W-:Y:S01]  /*02e0*/  LEA R14, P0, R11.reuse, R5.reuse, 0x1 ;  /* 0x000000050b0e7211 */ /* 0x0c1fe200078008ff */
[----:B------:R0:W4:Y:S02]  /*02f0*/  LDG.E.U16 R39, [R22.64] ;  /* 0x0000000416277981 */ /* 0x000124000c1e1500 */
[C---:B------:R-:W-:Y:S01]  /*0300*/  IMAD R27, R6.reuse, 0x2, R13 ;  /* 0x00000002061b7824 */ /* 0x040fe200078e020d */
[----:B------:R-:W-:Y:S01]  /*0310*/  LEA.HI.X.SX32 R15, R11, R4, 0x1, P0 ;  /* 0x000000040b0f7211 */ /* 0x000fe200000f0eff */
[----:B------:R0:W4:Y:S01]  /*0320*/  LDG.E.U16 R30, [R20.64] ;  /* 0x00000004141e7981 */ /* 0x000122000c1e1500 */
[-C--:B------:R-:W-:Y:S02]  /*0330*/  LEA R24, P1, R13, R5.reuse, 0x1 ;  /* 0x000000050d187211 */ /* 0x080fe400078208ff */
[----:B-----5:R-:W-:Y:S01]  /*0340*/  LEA R16, P0, R27, R5, 0x1 ;  /* 0x000000051b107211 */ /* 0x020fe200078008ff */
[----:B------:R5:W4:Y:S01]  /*0350*/  LDG.E.U16 R32, [R14.64] ;  /* 0x000000040e207981 */ /* 0x000b22000c1e1500 */
[----:B------:R-:W-:-:S02]  /*0360*/  LEA R11, R6, R27, 0x1 ;  /* 0x0000001b060b7211 */ /* 0x000fc400078e08ff */
[-C--:B------:R-:W-:Y:S02]  /*0370*/  LEA.HI.X.SX32 R17, R27, R4.reuse, 0x1, P0 ;  /* 0x000000041b117211 */ /* 0x080fe400000f0eff */
[-C--:B------:R-:W-:Y:S01]  /*0380*/  LEA.HI.X.SX32 R25, R13, R4.reuse, 0x1, P1 ;  /* 0x000000040d197211 */ /* 0x080fe200008f0eff */
[C---:B------:R-:W-:Y:S01]  /*0390*/  IMAD R13, R6.reuse, 0x2, R11 ;  /* 0x00000002060d7824 */ /* 0x040fe200078e020b */
[CC--:B-1----:R-:W-:Y:S01]  /*03a0*/  LEA R18, P0, R11.reuse, R5.reuse, 0x1 ;  /* 0x000000050b127211 */ /* 0x0c2fe200078008ff */
[----:B------:R1:W4:Y:S03]  /*03b0*/  LDG.E.U16 R34, [R16.64] ;  /* 0x0000000410227981 */ /* 0x000326000c1e1500 */
[----:B------:R-:W-:Y:S01]  /*03c0*/  LEA.HI.X.SX32 R19, R11, R4, 0x1, P0 ;  /* 0x000000040b137211 */ /* 0x000fe200000f0eff */
[C---:B------:R-:W-:Y:S01]  /*03d0*/  IMAD R11, R6.reuse, 0x2, R13 ;  /* 0x00000002060b7824 */ /* 0x040fe200078e020d */
[-C--:B0-----:R-:W-:Y:S01]  /*03e0*/  LEA R20, P0, R13, R5.reuse, 0x1 ;  /* 0x000000050d147211 */ /* 0x081fe200078008ff */
[----:B------:R0:W4:Y:S03]  /*03f0*/  LDG.E.U16 R41, [R24.64] ;  /* 0x0000000418297981 */ /* 0x000126000c1e1500 */
[----:B------:R-:W-:Y:S01]  /*0400*/  LEA R22, P1, R11, R5, 0x1 ;  /* 0x000000050b167211 */ /* 0x000fe200078208ff */
[----:B------:R0:W4:Y:S01]  /*0410*/  LDG.E.U16 R43, [R18.64] ;  /* 0x00000004122b7981 */ /* 0x000122000c1e1500 */
[----:B------:R-:W-:-:S02]  /*0420*/  LEA R27, R6, R11, 0x1 ;  /* 0x0000000b061b7211 */ /* 0x000fc400078e08ff */
[----:B------:R-:W-:-:S03]  /*0430*/  LEA.HI.X.SX32 R23, R11, R4, 0x1, P1 ;  /* 0x000000040b177211 */ /* 0x000fc600008f0eff */
[C---:B------:R-:W-:Y:S01]  /*0440*/  IMAD R11, R6.reuse, 0x2, R27 ;  /* 0x00000002060b7824 */ /* 0x040fe200078e021b */
[-C--:B------:R-:W-:Y:S01]  /*0450*/  LEA.HI.X.SX32 R21, R13, R4.reuse, 0x1, P0 ;  /* 0x000000040d157211 */ /* 0x080fe200000f0eff */
[----:B------:R0:W4:Y:S01]  /*0460*/  LDG.E.U16 R45, [R22.64] ;  /* 0x00000004162d7981 */ /* 0x000122000c1e1500 */
[CC--:B-----5:R-:W-:Y:S01]  /*0470*/  LEA R14, P0, R27.reuse, R5.reuse, 0x1 ;  /* 0x000000051b0e7211 */ /* 0x0e0fe200078008ff */
[C---:B------:R-:W-:Y:S02]  /*0480*/  IMAD R13, R6.reuse, 0x2, R11 ;  /* 0x00000002060d7824 */ /* 0x040fe400078e020b */
[----:B------:R5:W4:Y:S01]  /*0490*/  LDG.E.U16 R36, [R20.64] ;  /* 0x0000000414247981 */ /* 0x000b22000c1e1500 */
[-C--:B------:R-:W-:Y:S02]  /*04a0*/  LEA.HI.X.SX32 R15, R27, R4.reuse, 0x1, P0 ;  /* 0x000000041b0f7211 */ /* 0x080fe400000f0eff */
[C---:B-1----:R-:W-:Y:S02]  /*04b0*/  LEA R16, P0, R11.reuse, R5, 0x1 ;  /* 0x000000050b107211 */ /* 0x042fe400078008ff */
[----:B0-----:R-:W-:Y:S01]  /*04c0*/  LEA R25, R6, R13, 0x1 ;  /* 0x0000000d06197211 */ /* 0x001fe200078e08ff */
[----:B------:R0:W4:Y:S01]  /*04d0*/  LDG.E.U16 R38, [R14.64] ;  /* 0x000000040e267981 */ /* 0x000122000c1e1500 */
[----:B------:R-:W-:-:S03]  /*04e0*/  LEA.HI.X.SX32 R17, R11, R4, 0x1, P0 ;  /* 0x000000040b117211 */ /* 0x000fc600000f0eff */
[C---:B------:R-:W-:Y:S01]  /*04f0*/  IMAD R11, R6.reuse, 0x2, R25 ;  /* 0x00000002060b7824 */ /* 0x040fe200078e0219 */
[C---:B------:R-:W-:Y:S01]  /*0500*/  LEA R18, P0, R13.reuse, R5, 0x1 ;  /* 0x000000050d127211 */ /* 0x040fe200078008ff */
[----:B------:R1:W4:Y:S02]  /*0510*/  LDG.E.U16 R47, [R16.64] ;  /* 0x00000004102f7981 */ /* 0x000324000c1e1500 */
[----:B------:R-:W-:Y:S01]  /*0520*/  IMAD R27, R6, 0x2, R11 ;  /* 0x00000002061b7824 */ /* 0x000fe200078e020b */
[----:B------:R-:W-:-:S04]  /*0530*/  LEA.HI.X.SX32 R19, R13, R4, 0x1, P0 ;  /* 0x000000040d137211 */ /* 0x000fc800000f0eff */
[----:B------:R-:W-:Y:S01]  /*0540*/  LEA R13, R6, R27, 0x1 ;  /* 0x0000001b060d7211 */ /* 0x000fe200078e08ff */
[----:B------:R0:W4:Y:S01]  /*0550*/  LDG.E.U16 R40, [R18.64] ;  /* 0x0000000412287981 */ /* 0x000122000c1e1500 */
[----:B-----5:R-:W-:-:S03]  /*0560*/  LEA R20, P0, R11, R5, 0x1 ;  /* 0x000000050b147211 */ /* 0x020fc600078008ff */
[----:B------:R-:W-:Y:S01]  /*0570*/  IMAD R23, R6, 0x2, R13 ;  /* 0x0000000206177824 */ /* 0x000fe200078e020d */
[----:B------:R-:W-:-:S03]  /*0580*/  LEA.HI.X.SX32 R21, R11, R4, 0x1, P0 ;  /* 0x000000040b157211 */ /* 0x000fc600000f0eff */
[C---:B------:R-:W-:Y:S01]  /*0590*/  IMAD R11, R6.reuse, 0x2, R23 ;  /* 0x00000002060b7824 */ /* 0x040fe200078e0217 */
[C---:B------:R-:W-:Y:S01]  /*05a0*/  LEA R24, P1, R25.reuse, R5, 0x1 ;  /* 0x0000000519187211 */ /* 0x040fe200078208ff */
[----:B------:R5:W4:Y:S03]  /*05b0*/  LDG.E.U16 R42, [R20.64] ;  /* 0x00000004142a7981 */ /* 0x000b26000c1e1500 */
[C---:B------:R-:W-:Y:S02]  /*05c0*/  LEA R29, R6.reuse, R11, 0x1 ;  /* 0x0000000b061d7211 */ /* 0x040fe400078e08ff */
[----:B------:R-:W-:Y:S02]  /*05d0*/  LEA.HI.X.SX32 R25, R25, R4, 0x1, P1 ;  /* 0x0000000419197211 */ /* 0x000fe400008f0eff */
[----:B0-----:R-:W-:Y:S01]  /*05e0*/  LEA R14, P0, R27, R5, 0x1 ;  /* 0x000000051b0e7211 */ /* 0x001fe200078008ff */
[----:B------:R-:W-:-:S02]  /*05f0*/  IMAD R31, R6, 0x2, R29 ;  /* 0x00000002061f7824 */ /* 0x000fc400078e021d */
[----:B------:R0:W4:Y:S01]  /*0600*/  LDG.E.U16 R49, [R24.64] ;  /* 0x0000000418317981 */ /* 0x000122000c1e1500 */
[-C--:B------:R-:W-:Y:S02]  /*0610*/  LEA.HI.X.SX32 R15, R27, R4.reuse, 0x1, P0 ;  /* 0x000000041b0f7211 */ /* 0x080fe400000f0eff */
[-C--:B-1----:R-:W-:Y:S02]  /*0620*/  LEA R16, P0, R11, R5.reuse, 0x1 ;  /* 0x000000050b107211 */ /* 0x082fe400078008ff */
[----:B------:R-:W-:Y:S01]  /*0630*/  LEA R22, P1, R23, R5, 0x1 ;  /* 0x0000000517167211 */ /* 0x000fe200078208ff */
[----:B------:R1:W4:Y:S01]  /*0640*/  LDG.E.U16 R51, [R14.64] ;  /* 0x000000040e337981 */ /* 0x000322000c1e1500 */
[----:B0-----:R-:W-:Y:S01]  /*0650*/  IMAD R25, R6, 0x2, R31 ;  /* 0x0000000206197824 */ /* 0x001fe200078e021f */
[----:B------:R-:W-:-:S04]  /*0660*/  LEA.HI.X.SX32 R17, R11, R4, 0x1, P0 ;  /* 0x000000040b117211 */ /* 0x000fc800000f0eff */
[C---:B------:R-:W-:Y:S01]  /*0670*/  LEA R11, R6.reuse, R25, 0x1 ;  /* 0x00000019060b7211 */ /* 0x040fe200078e08ff */
[----:B------:R0:W4:Y:S04]  /*0680*/  LDG.E.U16 R44, [R16.64] ;  /* 0x00000004102c7981 */ /* 0x000128000c1e1500 */
[----:B------:R-:W-:Y:S01]  /*0690*/  IMAD R33, R6, 0x2, R11 ;  /* 0x0000000206217824 */ /* 0x000fe200078e020b */
[----:B------:R-:W-:-:S03]  /*06a0*/  LEA R18, P0, R29, R5, 0x1 ;  /* 0x000000051d127211 */ /* 0x000fc600078008ff */
[C---:B------:R-:W-:Y:S01]  /*06b0*/  IMAD R35, R6.reuse, 0x2, R33 ;  /* 0x0000000206237824 */ /* 0x040fe200078e0221 */
[-C--:B------:R-:W-:Y:S02]  /*06c0*/  LEA.HI.X.SX32 R23, R23, R4.reuse, 0x1, P1 ;  /* 0x0000000417177211 */ /* 0x080fe400008f0eff */
[-C--:B------:R-:W-:Y:S02]  /*06d0*/  LEA R24, P1, R25, R5.reuse, 0x1 ;  /* 0x0000000519187211 */ /* 0x080fe400078208ff */
[-C--:B------:R-:W-:Y:S01]  /*06e0*/  LEA.HI.X.SX32 R19, R29, R4.reuse, 0x1, P0 ;  /* 0x000000041d137211 */ /* 0x080fe200000f0eff */
[----:B------:R0:W4:Y:S01]  /*06f0*/  LDG.E.U16 R53, [R22.64] ;  /* 0x0000000416357981 */ /* 0x000122000c1e1500 */
[----:B-----5:R-:W-:Y:S02]  /*0700*/  LEA R20, P0, R11, R5, 0x1 ;  /* 0x000000050b147211 */ /* 0x020fe400078008ff */
[----:B-1----:R-:W-:Y:S01]  /*0710*/  LEA R15, R6, R35, 0x1 ;  /* 0x00000023060f7211 */ /* 0x002fe200078e08ff */
[----:B------:R1:W5:Y:S01]  /*0720*/  LDG.E.U16 R55, [R18.64] ;  /* 0x0000000412377981 */ /* 0x000362000c1e1500 */
[----:B------:R-:W-:-:S02]  /*0730*/  LEA.HI.X.SX32 R25, R25, R4, 0x1, P1 ;  /* 0x0000000419197211 */ /* 0x000fc400008f0eff */
[-C--:B------:R-:W-:Y:S01]  /*0740*/  LEA.HI.X.SX32 R21, R11, R4.reuse, 0x1, P0 ;  /* 0x000000040b157211 */ /* 0x080fe200000f0eff */
[C---:B------:R-:W-:Y:S01]  /*0750*/  IMAD R11, R6.reuse, 0x2, R15 ;  /* 0x00000002060b7824 */ /* 0x040fe200078e020f */
[-C--:B------:R-:W-:Y:S01]  /*0760*/  LEA R26, P1, R15, R5.reuse, 0x1 ;  /* 0x000000050f1a7211 */ /* 0x080fe200078208ff */
[----:B------:R1:W5:Y:S01]  /*0770*/  LDG.E.U16 R57, [R24.64] ;  /* 0x0000000418397981 */ /* 0x000362000c1e1500 */
[-C--:B0-----:R-:W-:Y:S02]  /*0780*/  LEA R22, P0, R33, R5.reuse, 0x1 ;  /* 0x0000000521167211 */ /* 0x081fe400078008ff */
[-C--:B------:R-:W-:Y:S01]  /*0790*/  LEA.HI.X.SX32 R27, R15, R4.reuse, 0x1, P1 ;  /* 0x000000040f1b7211 */ /* 0x080fe200008f0eff */
[----:B------:R-:W-:Y:S01]  /*07a0*/  IMAD R15, R6, 0x2, R11 ;  /* 0x00000002060f7824 */ /* 0x000fe200078e020b */
[----:B------:R-:W-:Y:S01]  /*07b0*/  LEA.HI.X.SX32 R23, R33, R4, 0x1, P0 ;  /* 0x0000000421177211 */ /* 0x000fe200000f0eff */
[----:B------:R0:W5:Y:S01]  /*07c0*/  LDG.E.U16 R46, [R20.64] ;  /* 0x00000004142e7981 */ /* 0x000162000c1e1500 */
[----:B------:R-:W-:-:S02]  /*07d0*/  LEA R28, P0, R11, R5, 0x1 ;  /* 0x000000050b1c7211 */ /* 0x000fc400078008ff */
[-C--:B-1----:R-:W-:Y:S01]  /*07e0*/  LEA R24, P1, R15, R5.reuse, 0x1 ;  /* 0x000000050f187211 */ /* 0x082fe200078208ff */
[----:B------:R-:W5:Y:S01]  /*07f0*/  LDG.E.U16 R27, [R26.64] ;  /* 0x000000041a1b7981 */ /* 0x000f62000c1e1500 */
[-C--:B------:R-:W-:Y:S02]  /*0800*/  LEA.HI.X.SX32 R29, R11, R4.reuse, 0x1, P0 ;  /* 0x000000040b1d7211 */ /* 0x080fe400000f0eff */
[----:B------:R-:W-:Y:S01]  /*0810*/  LEA R14, P0, R13, R5, 0x1 ;  /* 0x000000050d0e7211 */ /* 0x000fe200078008ff */
[----:B------:R-:W5:Y:S01]  /*0820*/  LDG.E.U16 R23, [R22.64] ;  /* 0x0000000416177981 */ /* 0x000f62000c1e1500 */
[-C--:B------:R-:W-:Y:S02]  /*0830*/  LEA.HI.X.SX32 R25, R15, R4.reuse, 0x1, P1 ;  /* 0x000000040f197211 */ /* 0x080fe400008f0eff */
[----:B------:R-:W-:Y:S01]  /*0840*/  LEA R6, R6, R15, 0x1 ;  /* 0x0000000f06067211 */ /* 0x000fe200078e08ff */
[----:B------:R-:W5:Y:S01]  /*0850*/  LDG.E.U16 R28, [R28.64] ;  /* 0x000000041c1c7981 */ /* 0x000f62000c1e1500 */
[----:B------:R-:W-:-:S03]  /*0860*/  LEA.HI.X.SX32 R15, R13, R4, 0x1, P0 ;  /* 0x000000040d0f7211 */ /* 0x000fc600000f0eff */
[----:B------:R-:W5:Y:S04]  /*0870*/  LDG.E.U16 R25, [R24.64] ;  /* 0x0000000418197981 */ /* 0x000f68000c1e1500 */
[----:B------:R-:W5:Y:S01]  /*0880*/  LDG.E.U16 R14, [R14.64] ;  /* 0x000000040e0e7981 */ /* 0x000f62000c1e1500 */
[-C--:B------:R-:W-:Y:S02]  /*0890*/  LEA R16, P0, R31, R5.reuse, 0x1 ;  /* 0x000000051f107211 */ /* 0x080fe400078008ff */
[-C--:B------:R-:W-:Y:S02]  /*08a0*/  LEA R18, P1, R35, R5.reuse, 0x1 ;  /* 0x0000000523127211 */ /* 0x080fe400078208ff */
[----:B------:R-:W-:Y:S02]  /*08b0*/  LEA.HI.X.SX32 R17, R31, R4, 0x1, P0 ;  /* 0x000000041f117211 */ /* 0x000fe400000f0eff */
[----:B0-----:R-:W-:-:S02]  /*08c0*/  LEA R20, P0, R6, R5, 0x1 ;  /* 0x0000000506147211 */ /* 0x001fc400078008ff */
[-C--:B------:R-:W-:Y:S01]  /*08d0*/  LEA.HI.X.SX32 R19, R35, R4.reuse, 0x1, P1 ;  /* 0x0000000423137211 */ /* 0x080fe200008f0eff */
[----:B------:R-:W5:Y:S01]  /*08e0*/  LDG.E.U16 R16, [R16.64] ;  /* 0x0000000410107981 */ /* 0x000f62000c1e1500 */
[----:B------:R-:W-:-:S03]  /*08f0*/  LEA.HI.X.SX32 R21, R6, R4, 0x1, P0 ;  /* 0x0000000406157211 */ /* 0x000fc600000f0eff */
[----:B------:R-:W5:Y:S04]  /*0900*/  LDG.E.U16 R18, [R18.64] ;  /* 0x0000000412127981 */ /* 0x000f68000c1e1500 */
[----:B------:R-:W5:Y:S01]  /*0910*/  LDG.E.U16 R20, [R20.64] ;  /* 0x0000000414147981 */ /* 0x000f62000c1e1500 */
[----:B------:R-:W-:Y:S01]  /*0920*/  SHF.R.S32.HI R4, RZ, 0x6, R0 ;  /* 0x00000006ff047819 */ /* 0x000fe20000011400 */
[----:B------:R-:W-:-:S03]  /*0930*/  IMAD.SHL.U32 R5, R8, 0x2, RZ ;  /* 0x0000000208057824 */ /* 0x000fc600078e00ff */
[----:B------:R-:W-:-:S04]  /*0940*/  SGXT R4, R4, 0x1 ;  /* 0x000000010404781a */ /* 0x000fc80000000200 */
[----:B------:R-:W-:Y:S01]  /*0950*/  LOP3.LUT R4, R5, 0x90, R4, 0x78, !PT ;  /* 0x0000009005047812 */ /* 0x000fe200078e7804 */
[----:B------:R-:W-:-:S03]  /*0960*/  IMAD.MOV.U32 R5, RZ, RZ, 0x1 ;  /* 0x00000001ff057424 */ /* 0x000fc600078e00ff */
[C---:B------:R-:W-:Y:S02]  /*0970*/  LOP3.LUT R6, R4.reuse, 0x40, RZ, 0x3c, !PT ;  /* 0x0000004004067812 */ /* 0x040fe400078e3cff */
[----:B------:R-:W-:Y:S02]  /*0980*/  ISETP.LE.AND P0, PT, R5, c[0x0][0x1d0], PT ;  /* 0x0000740005007a0c */ /* 0x000fe40003f03270 */
[----:B------:R-:W-:Y:S01]  /*0990*/  LOP3.LUT R5, R4, 0x20, RZ, 0x3c, !PT ;  /* 0x0000002004057812 */ /* 0x000fe200078e3cff */
[----:B------:R-:W-:Y:S01]  /*09a0*/  IMAD.MOV.U32 R11, RZ, RZ, 0x3f800000 ;  /* 0x3f800000ff0b7424 */ /* 0x000fe200078e00ff */
[----:B------:R-:W-:Y:S01]  /*09b0*/  MOV R64, 0xff800000 ;  /* 0xff80000000407802 */ /* 0x000fe20000000f00 */
[----:B------:R-:W-:Y:S01]  /*09c0*/  IMAD.MOV.U32 R78, RZ, RZ, 0x3f800000 ;  /* 0x3f800000ff4e7424 */ /* 0x000fe200078e00ff */
[----:B------:R-:W-:Y:S01]  /*09d0*/  MOV R65, 0xff800000 ;  /* 0xff80000000417802 */ /* 0x000fe20000000f00 */
[----:B------:R-:W-:Y:S01]  /*09e0*/  IMAD.SHL.U32 R13, R0, 0x20, RZ ;  /* 0x00000020000d7824 */ /* 0x000fe200078e00ff */
[----:B--2---:R0:W-:Y:S02]  /*09f0*/  STS.U16 [R4], R7 ;  /* 0x0000000704007388 */ /* 0x0041e40000000400 */
[----:B0-----:R-:W-:-:S02]  /*0a00*/  LOP3.LUT R7, R4, 0x60, RZ, 0x3c, !PT ;  /* 0x0000006004077812 */ /* 0x001fc400078e3cff */
[----:B---3--:R-:W-:Y:S04]  /*0a10*/  STS.U16 [R4+0x400], R37 ;  /* 0x0004002504007388 */ /* 0x008fe80000000400 */
[----:B----4-:R-:W-:Y:S04]  /*0a20*/  STS.U16 [R4+0x800], R41 ;  /* 0x0008002904007388 */ /* 0x010fe80000000400 */
[----:B------:R-:W-:Y:S04]  /*0a30*/  STS.U16 [R4+0xc00], R45 ;  /* 0x000c002d04007388 */ /* 0x000fe80000000400 */
[----:B------:R-:W-:Y:S04]  /*0a40*/  STS.U16 [R4+0x1000], R49 ;  /* 0x0010003104007388 */ /* 0x000fe80000000400 */
[----:B------:R-:W-:Y:S04]  /*0a50*/  STS.U16 [R4+0x1400], R53 ;  /* 0x0014003504007388 */ /* 0x000fe80000000400 */
[----:B-----5:R-:W-:Y:S04]  /*0a60*/  STS.U16 [R4+0x1800], R57 ;  /* 0x0018003904007388 */ /* 0x020fe80000000400 */
[----:B------:R-:W-:Y:S04]  /*0a70*/  STS.U16 [R4+0x1c00], R27 ;  /* 0x001c001b04007388 */ /* 0x000fe80000000400 */
[----:B------:R-:W-:Y:S04]  /*0a80*/  STS.U16 [R5+0x100], R10 ;  /* 0x0001000a05007388 */ /* 0x000fe80000000400 */
[----:B------:R-:W-:Y:S04]  /*0a90*/  STS.U16 [R5+0x500], R30 ;  /* 0x0005001e05007388 */ /* 0x000fe80000000400 */
[----:B------:R-:W-:Y:S04]  /*0aa0*/  STS.U16 [R5+0x900], R34 ;  /* 0x0009002205007388 */ /* 0x000fe80000000400 */
[----:B------:R-:W-:Y:S04]  /*0ab0*/  STS.U16 [R5+0xd00], R38 ;  /* 0x000d002605007388 */ /* 0x000fe80000000400 */
[----:B------:R-:W-:Y:S04]  /*0ac0*/  STS.U16 [R5+0x1100], R42 ;  /* 0x0011002a05007388 */ /* 0x000fe80000000400 */
[----:B------:R0:W-:Y:S04]  /*0ad0*/  STS.U16 [R5+0x1500], R44 ;  /* 0x0015002c05007388 */ /* 0x0001e80000000400 */
        /* <DEDUP_REMOVED lines=9> */
[----:B------:R2:W-:Y:S04]  /*0b70*/  STS.U16 [R6+0x1e00], R25 ;  /* 0x001e001906007388 */ /* 0x0005e80000000400 */
[----:B------:R-:W-:Y:S01]  /*0b80*/  STS.U16 [R7+0x1300], R14 ;  /* 0x0013000e07007388 */ /* 0x000fe20000000400 */
[----:B0-----:R-:W-:Y:S01]  /*0b90*/  CS2R R44, SRZ ;  /* 0x00000000002c7805 */ /* 0x001fe2000001ff00 */
[----:B-1----:R-:W-:Y:S01]  /*0ba0*/  CS2R R46, SRZ ;  /* 0x00000000002e7805 */ /* 0x002fe2000001ff00 */
[----:B------:R-:W-:Y:S01]  /*0bb0*/  CS2R R42, SRZ ;  /* 0x00000000002a7805 */ /* 0x000fe2000001ff00 */
[----:B------:R0:W-:Y:S01]  /*0bc0*/  STS.U16 [R7+0x300], R12 ;  /* 0x0003000c07007388 */ /* 0x0001e20000000400 */
[----:B------:R-:W-:Y:S01]  /*0bd0*/  CS2R R38, SRZ ;  /* 0x0000000000267805 */ /* 0x000fe2000001ff00 */
[----:B------:R-:W-:Y:S01]  /*0be0*/  CS2R R34, SRZ ;  /* 0x0000000000227805 */ /* 0x000fe2000001ff00 */
[----:B------:R-:W-:Y:S01]  /*0bf0*/  CS2R R28, SRZ ;  /* 0x00000000001c7805 */ /* 0x000fe2000001ff00 */
[----:B------:R1:W-:Y:S01]  /*0c00*/  STS.U16 [R7+0x700], R32 ;  /* 0x0007002007007388 */ /* 0x0003e20000000400 */
[----:B------:R-:W-:Y:S01]  /*0c10*/  CS2R R30, SRZ ;  /* 0x00000000001e7805 */ /* 0x000fe2000001ff00 */
[----:B--2---:R-:W-:Y:S01]  /*0c20*/  CS2R R24, SRZ ;  /* 0x0000000000187805 */ /* 0x004fe2000001ff00 */
[----:B------:R-:W-:Y:S01]  /*0c30*/  CS2R R26, SRZ ;  /* 0x00000000001a7805 */ /* 0x000fe2000001ff00 */
[----:B------:R2:W-:Y:S01]  /*0c40*/  STS.U16 [R7+0xb00], R36 ;  /* 0x000b002407007388 */ /* 0x0005e20000000400 */
[----:B------:R-:W-:Y:S01]  /*0c50*/  CS2R R22, SRZ ;  /* 0x0000000000167805 */ /* 0x000fe2000001ff00 */
[----:B0-----:R-:W-:-:S02]  /*0c60*/  IMAD.SHL.U32 R12, R0, 0x2, RZ ;  /* 0x00000002000c7824 */ /* 0x001fc400078e00ff */
[----:B------:R0:W-:Y:S01]  /*0c70*/  STS.U16 [R7+0xf00], R40 ;  /* 0x000f002807007388 */ /* 0x0001e20000000400 */
[----:B-1----:R-:W-:-:S03]  /*0c80*/  CS2R R32, SRZ ;  /* 0x0000000000207805 */ /* 0x002fc6000001ff00 */
[----:B------:R1:W-:Y:S01]  /*0c90*/  STS.U16 [R7+0x1700], R16 ;  /* 0x0017001007007388 */ /* 0x0003e20000000400 */
[----:B--2---:R-:W-:-:S03]  /*0ca0*/  CS2R R36, SRZ ;  /* 0x0000000000247805 */ /* 0x004fc6000001ff00 */
[----:B------:R2:W-:Y:S01]  /*0cb0*/  STS.U16 [R7+0x1b00], R18 ;  /* 0x001b001207007388 */ /* 0x0005e20000000400 */
[----:B0-----:R-:W-:-:S03]  /*0cc0*/  CS2R R40, SRZ ;  /* 0x0000000000287805 */ /* 0x001fc6000001ff00 */
[----:B------:R0:W-:Y:S01]  /*0cd0*/  STS.U16 [R7+0x1f00], R20 ;  /* 0x001f001407007388 */ /* 0x0001e20000000400 */
[----:B-1----:R-:W-:Y:S01]  /*0ce0*/  CS2R R16, SRZ ;  /* 0x0000000000107805 */ /* 0x002fe2000001ff00 */
[----:B--2---:R-:W-:Y:S01]  /*0cf0*/  CS2R R18, SRZ ;  /* 0x0000000000127805 */ /* 0x004fe2000001ff00 */
[----:B0-----:R-:W-:Y:S01]  /*0d00*/  CS2R R20, SRZ ;  /* 0x0000000000147805 */ /* 0x001fe2000001ff00 */
[----:B------:R-:W-:Y:S05]  /*0d10*/  @!P0 BRA `(.L_x_0) ;  /* 0x0000133000008947 */ /* 0x000fea0003800000 */
[----:B------:R-:W-:Y:S01]  /*0d20*/  IMAD R11, R8, c[0x0][0x1a8], RZ ;  /* 0x00006a00080b7a24 */ /* 0x000fe200078e02ff */
[----:B------:R-:W-:Y:S01]  /*0d30*/  LOP3.LUT R14, R0, 0xf, RZ, 0xc0, !PT ;  /* 0x0000000f000e7812 */ /* 0x000fe200078ec0ff */
[C---:B------:R-:W-:Y:S01]  /*0d40*/  IMAD R8, R2.reuse, c[0x0][0x1a0], RZ ;  /* 0x0000680002087a24 */ /* 0x040fe200078e02ff */
[----:B------:R-:W-:Y:S01]  /*0d50*/  MOV R19, c[0x0][0x1a4] ;  /* 0x0000690000137a02 */ /* 0x000fe20000000f00 */
[----:B------:R-:W-:Y:S01]  /*0d60*/  IMAD R9, R2, c[0x0][0x1b0], RZ ;  /* 0x00006c0002097a24 */ /* 0x000fe200078e02ff */
[C---:B------:R-:W-:Y:S01]  /*0d70*/  SHF.L.U32 R15, R11.reuse, 0x1, RZ ;  /* 0x000000010b0f7819 */ /* 0x040fe200000006ff */
[----:B------:R-:W-:Y:S01]  /*0d80*/  IMAD.SHL.U32 R10, R8, 0x2, RZ ;  /* 0x00000002080a7824 */ /* 0x000fe200078e00ff */
[----:B------:R-:W-:Y:S01]  /*0d90*/  MOV R76, RZ ;  /* 0x000000ff004c7202 */ /* 0x000fe20000000f00 */
[----:B------:R-:W-:Y:S01]  /*0da0*/  IMAD R14, R14, c[0x0][0x1b4], RZ ;  /* 0x00006d000e0e7a24 */ /* 0x000fe200078e02ff */
[----:B------:R-:W-:Y:S01]  /*0db0*/  MOV R78, 0x3f800000 ;  /* 0x3f800000004e7802 */ /* 0x000fe20000000f00 */
[----:B------:R-:W-:Y:S01]  /*0dc0*/  IMAD.HI R11, R11, 0x2, RZ ;  /* 0x000000020b0b7827 */ /* 0x000fe200078e02ff */
[----:B------:R-:W-:Y:S01]  /*0dd0*/  IADD3 R106, P0, P1, R15, c[0x0][0x168], R10 ;  /* 0x00005a000f6a7a10 */ /* 0x000fe2000791e00a */
[----:B------:R-:W-:Y:S01]  /*0de0*/  CS2R R44, SRZ ;  /* 0x00000000002c7805 */ /* 0x000fe2000001ff00 */
[----:B------:R-:W-:Y:S01]  /*0df0*/  SHF.L.U32 R15, R14, 0x1, RZ ;  /* 0x000000010e0f7819 */ /* 0x000fe200000006ff */
[----:B------:R-:W-:Y:S01]  /*0e00*/  IMAD.HI R8, R8, 0x2, RZ ;  /* 0x0000000208087827 */ /* 0x000fe200078e02ff */
[----:B------:R-:W-:Y:S01]  /*0e10*/  CS2R R46, SRZ ;  /* 0x00000000002e7805 */ /* 0x000fe2000001ff00 */
[----:B------:R-:W-:Y:S01]  /*0e20*/  CS2R R40, SRZ ;  /* 0x0000000000287805 */ /* 0x000fe2000001ff00 */
[----:B------:R-:W-:Y:S01]  /*0e30*/  CS2R R42, SRZ ;  /* 0x00000000002a7805 */ /* 0x000fe2000001ff00 */
[----:B------:R-:W-:Y:S01]  /*0e40*/  IMAD.SHL.U32 R10, R9, 0x2, RZ ;  /* 0x00000002090a7824 */ /* 0x000fe200078e00ff */
[----:B------:R-:W-:Y:S01]  /*0e50*/  IADD3.X R22, R11, c[0x0][0x16c], R8, P0, P1 ;  /* 0x00005b000b167a10 */ /* 0x000fe200007e2408 */
[----:B------:R-:W-:Y:S01]  /*0e60*/  IMAD.HI R9, R9, 0x2, RZ ;  /* 0x0000000209097827 */ /* 0x000fe200078e02ff */
[----:B------:R-:W-:Y:S01]  /*0e70*/  LOP3.LUT R8, R0, 0x7, RZ, 0xc0, !PT ;  /* 0x0000000700087812 */ /* 0x000fe200078ec0ff */
[----:B------:R-:W-:Y:S01]  /*0e80*/  CS2R R36, SRZ ;  /* 0x0000000000247805 */ /* 0x000fe2000001ff00 */
[----:B------:R-:W-:Y:S01]  /*0e90*/  IADD3 R93, P0, P1, R15, c[0x0][0x170], R10 ;  /* 0x00005c000f5d7a10 */ /* 0x000fe2000791e00a */
[----:B------:R-:W-:Y:S01]  /*0ea0*/  IMAD.MOV.U32 R23, RZ, RZ, c[0x0][0x1b8] ;  /* 0x00006e00ff177624 */ /* 0x000fe200078e00ff */
[----:B------:R-:W-:Y:S01]  /*0eb0*/  LOP3.LUT R11, R12, 0x10, RZ, 0xc0, !PT ;  /* 0x000000100c0b7812 */ /* 0x000fe200078ec0ff */
[----:B------:R-:W-:Y:S01]  /*0ec0*/  IMAD R77, R8, 0x90, RZ ;  /* 0x00000090084d7824 */ /* 0x000fe200078e02ff */
[----:B------:R-:W-:Y:S01]  /*0ed0*/  LOP3.LUT R10, R0, 0x10, RZ, 0xc0, !PT ;  /* 0x00000010000a7812 */ /* 0x000fe200078ec0ff */
[----:B------:R-:W-:Y:S01]  /*0ee0*/  IMAD.MOV.U32 R81, RZ, RZ, -0x800000 ;  /* 0xff800000ff517424 */ /* 0x000fe200078e00ff */
[--C-:B------:R-:W-:Y:S01]  /*0ef0*/  SHF.R.S32.HI R15, RZ, 0x2, R0.reuse ;  /* 0x00000002ff0f7819 */ /* 0x100fe20000011400 */
[----:B------:R-:W-:Y:S01]  /*0f00*/  IMAD.MOV.U32 R80, RZ, RZ, -0x800000 ;  /* 0xff800000ff507424 */ /* 0x000fe200078e00ff */
[----:B------:R-:W-:Y:S01]  /*0f10*/  LOP3.LUT R8, R11, 0x60, R0, 0xf8, !PT ;  /* 0x000000600b087812 */ /* 0x000fe200078ef800 */
[C---:B------:R-:W-:Y:S01]  /*0f20*/  IMAD.SHL.U32 R11, R10.reuse, 0x40, RZ ;  /* 0x000000400a0b7824 */ /* 0x040fe200078e00ff */
[----:B------:R-:W-:Y:S01]  /*0f30*/  SGXT R15, R15, 0x1 ;  /* 0x000000010f0f781a */ /* 0x000fe20000000200 */
[----:B------:R-:W-:Y:S01]  /*0f40*/  CS2R R38, SRZ ;  /* 0x0000000000267805 */ /* 0x000fe2000001ff00 */
[----:B------:R-:W-:Y:S01]  /*0f50*/  LOP3.LUT R16, R77, R8, RZ, 0x3c, !PT ;  /* 0x000000084d107212 */ /* 0x000fe200078e3cff */
[----:B------:R-:W-:Y:S01]  /*0f60*/  IMAD R20, R10, -0x30, R11 ;  /* 0xffffffd00a147824 */ /* 0x000fe200078e020b */
[----:B------:R-:W-:Y:S01]  /*0f70*/  LOP3.LUT R18, R15, 0x90, RZ, 0xc0, !PT ;  /* 0x000000900f127812 */ /* 0x000fe200078ec0ff */
[----:B------:R-:W-:Y:S01]  /*0f80*/  IMAD.HI R8, R14, 0x2, RZ ;  /* 0x000000020e087827 */ /* 0x000fe200078e02ff */
[----:B------:R-:W-:Y:S01]  /*0f90*/  LOP3.LUT R77, R77, 0x30, R12, 0x78, !PT ;  /* 0x000000304d4d7812 */ /* 0x000fe200078e780c */
[----:B------:R-:W-:Y:S01]  /*0fa0*/  CS2R R32, SRZ ;  /* 0x0000000000207805 */ /* 0x000fe2000001ff00 */
[----:B------:R-:W-:Y:S01]  /*0fb0*/  LOP3.LUT R15, R18, 0x60, R13, 0xf8, !PT ;  /* 0x00000060120f7812 */ /* 0x000fe200078ef80d */
[----:B------:R-:W-:Y:S01]  /*0fc0*/  IMAD R10, R3, c[0x0][0x1a4], RZ ;  /* 0x00006900030a7a24 */ /* 0x000fe200078e02ff */
[----:B------:R-:W-:Y:S01]  /*0fd0*/  IADD3.X R21, R8, c[0x0][0x174], R9, P0, P1 ;  /* 0x00005d0008157a10 */ /* 0x000fe200007e2409 */
[----:B------:R-:W-:Y:S01]  /*0fe0*/  IMAD.IADD R14, R11, 0x1, R16 ;  /* 0x000000010b0e7824 */ /* 0x000fe200078e0210 */
[----:B------:R-:W-:Y:S01]  /*0ff0*/  LOP3.LUT R15, R15, 0x10, R12, 0x78, !PT ;  /* 0x000000100f0f7812 */ /* 0x000fe200078e780c */
[C---:B------:R-:W-:Y:S01]  /*1000*/  IMAD R11, R19.reuse, 0x2, R10 ;  /* 0x00000002130b7824 */ /* 0x040fe200078e020a */
[----:B------:R-:W-:Y:S01]  /*1010*/  LEA.HI R9, R0, 0x38, RZ, 0x1c ;  /* 0x0000003800097811 */ /* 0x000fe200078fe0ff */
[----:B------:R-:W-:Y:S01]  /*1020*/  CS2R R34, SRZ ;  /* 0x0000000000227805 */ /* 0x000fe2000001ff00 */
[----:B------:R-:W-:Y:S01]  /*1030*/  SHF.R.U32.HI R8, RZ, 0x4, R0 ;  /* 0x00000004ff087819 */ /* 0x000fe20000011600 */
[----:B------:R-:W-:Y:S01]  /*1040*/  IMAD R16, R19, 0x2, R11 ;  /* 0x0000000213107824 */ /* 0x000fe200078e020b */
[----:B------:R-:W-:Y:S01]  /*1050*/  IADD3 R15, R15, R20, RZ ;  /* 0x000000140f0f7210 */ /* 0x000fe20007ffe0ff */
[----:B------:R-:W-:Y:S01]  /*1060*/  IMAD R20, R9, c[0x0][0x1b8], RZ ;  /* 0x00006e0009147a24 */ /* 0x000fe200078e02ff */
[----:B------:R-:W-:Y:S01]  /*1070*/  SGXT.U32 R8, R8, 0x3 ;  /* 0x000000030808781a */ /* 0x000fe20000000000 */
[----:B------:R-:W-:Y:S01]  /*1080*/  IMAD R9, R19, 0x2, R16 ;  /* 0x0000000213097824 */ /* 0x000fe200078e0210 */
[-C--:B------:R-:W-:Y:S01]  /*1090*/  LEA R120, P0, R10, R106.reuse, 0x1 ;  /* 0x0000006a0a787211 */ /* 0x080fe200078008ff */
[----:B------:R-:W-:Y:S01]  /*10a0*/  CS2R R28, SRZ ;  /* 0x00000000001c7805 */ /* 0x000fe2000001ff00 */
[----:B------:R-:W-:Y:S01]  /*10b0*/  LEA R118, P1, R11, R106, 0x1 ;  /* 0x0000006a0b767211 */ /* 0x000fe200078208ff */
[----:B------:R-:W-:Y:S01]  /*10c0*/  IMAD R17, R8, c[0x0][0x1b8], RZ ;  /* 0x00006e0008117a24 */ /* 0x000fe200078e02ff */
[----:B------:R-:W-:Y:S01]  /*10d0*/  LEA R8, R19, R9, 0x1 ;  /* 0x0000000913087211 */ /* 0x000fe200078e08ff */
[----:B------:R-:W-:Y:S01]  /*10e0*/  CS2R R30, SRZ ;  /* 0x00000000001e7805 */ /* 0x000fe2000001ff00 */
[----:B------:R-:W-:Y:S01]  /*10f0*/  LEA.HI.X.SX32 R121, R10, R22, 0x1, P0 ;  /* 0x000000160a797211 */ /* 0x000fe200000f0eff */
[----:B------:R-:W-:Y:S01]  /*1100*/  IMAD R18, R23, 0x8, R17 ;  /* 0x0000000817127824 */ /* 0x000fe200078e0211 */
[C---:B------:R-:W-:Y:S01]  /*1110*/  LEA R116, P2, R16.reuse, R106, 0x1 ;  /* 0x0000006a10747211 */ /* 0x040fe200078408ff */
[----:B------:R-:W-:Y:S01]  /*1120*/  IMAD R10, R19, 0x2, R8 ;  /* 0x00000002130a7824 */ /* 0x000fe200078e0208 */
[----:B------:R-:W-:Y:S01]  /*1130*/  LEA.HI.X.SX32 R119, R11, R22, 0x1, P1 ;  /* 0x000000160b777211 */ /* 0x000fe200008f0eff */
[----:B------:R-:W-:Y:S01]  /*1140*/  CS2R R24, SRZ ;  /* 0x0000000000187805 */ /* 0x000fe2000001ff00 */
[----:B------:R-:W-:Y:S01]  /*1150*/  LEA R114, P0, R9, R106, 0x1 ;  /* 0x0000006a09727211 */ /* 0x000fe200078008ff */
[----:B------:R-:W-:Y:S01]  /*1160*/  CS2R R26, SRZ ;  /* 0x00000000001a7805 */ /* 0x000fe2000001ff00 */
[----:B------:R-:W-:Y:S01]  /*1170*/  LEA.HI.X.SX32 R117, R16, R22, 0x1, P2 ;  /* 0x0000001610757211 */ /* 0x000fe200010f0eff */
[----:B------:R-:W-:Y:S01]  /*1180*/  IMAD R16, R23, 0x8, R18 ;  /* 0x0000000817107824 */ /* 0x000fe200078e0212 */
[----:B------:R-:W-:-:S02]  /*1190*/  LEA R11, R19, R10, 0x1 ;  /* 0x0000000a130b7211 */ /* 0x000fc400078e08ff */
[----:B------:R-:W-:Y:S02]  /*11a0*/  LEA.HI.X.SX32 R115, R9, R22, 0x1, P0 ;  /* 0x0000001609737211 */ /* 0x000fe400000f0eff */
[----:B------:R-:W-:Y:S01]  /*11b0*/  LEA R112, P0, R8, R106, 0x1 ;  /* 0x0000006a08707211 */ /* 0x000fe200078008ff */
[----:B------:R-:W-:Y:S01]  /*11c0*/  IMAD R9, R19, 0x2, R11 ;  /* 0x0000000213097824 */ /* 0x000fe200078e020b */
[----:B------:R-:W-:Y:S02]  /*11d0*/  LEA R19, R23, R16, 0x3 ;  /* 0x0000001017137211 */ /* 0x000fe400078e18ff */
[-C--:B------:R-:W-:Y:S02]  /*11e0*/  LEA R110, P1, R10, R106.reuse, 0x1 ;  /* 0x0000006a0a6e7211 */ /* 0x080fe400078208ff */
[-C--:B------:R-:W-:Y:S02]  /*11f0*/  LEA R108, P2, R11, R106.reuse, 0x1 ;  /* 0x0000006a0b6c7211 */ /* 0x080fe400078408ff */
[----:B------:R-:W-:-:S02]  /*1200*/  LEA R106, P3, R9, R106, 0x1 ;  /* 0x0000006a096a7211 */ /* 0x000fc400078608ff */
[-C--:B------:R-:W-:Y:S01]  /*1210*/  LEA.HI.X.SX32 R113, R8, R22.reuse, 0x1, P0 ;  /* 0x0000001608717211 */ /* 0x080fe200000f0eff */
[----:B------:R-:W-:Y:S01]  /*1220*/  IMAD R8, R23, 0x8, R19 ;  /* 0x0000000817087824 */ /* 0x000fe200078e0213 */
[-C--:B------:R-:W-:Y:S02]  /*1230*/  LEA.HI.X.SX32 R107, R9, R22.reuse, 0x1, P3 ;  /* 0x00000016096b7211 */ /* 0x080fe400018f0eff */
[----:B------:R-:W-:Y:S01]  /*1240*/  LEA R104, P0, R17, R93, 0x1 ;  /* 0x0000005d11687211 */ /* 0x000fe200078008ff */
[----:B------:R-:W-:Y:S01]  /*1250*/  IMAD R9, R23, 0x8, R8 ;  /* 0x0000000817097824 */ /* 0x000fe200078e0208 */
[-C--:B------:R-:W-:Y:S02]  /*1260*/  LEA.HI.X.SX32 R111, R10, R22.reuse, 0x1, P1 ;  /* 0x000000160a6f7211 */ /* 0x080fe400008f0eff */
[----:B------:R-:W-:Y:S01]  /*1270*/  LEA.HI.X.SX32 R109, R11, R22, 0x1, P2 ;  /* 0x000000160b6d7211 */ /* 0x000fe200010f0eff */
[----:B------:R-:W-:Y:S01]  /*1280*/  IMAD.MOV.U32 R11, RZ, RZ, 0x3f800000 ;  /* 0x3f800000ff0b7424 */ /* 0x000fe200078e00ff */
[----:B------:R-:W-:-:S02]  /*1290*/  LEA.HI.X.SX32 R105, R17, R21, 0x1, P0 ;  /* 0x0000001511697211 */ /* 0x000fc400000f0eff */
[-C--:B------:R-:W-:Y:S02]  /*12a0*/  LEA R102, P1, R18, R93.reuse, 0x1 ;  /* 0x0000005d12667211 */ /* 0x080fe400078208ff */
[-C--:B------:R-:W-:Y:S02]  /*12b0*/  LEA R90, P2, R20, R93.reuse, 0x1 ;  /* 0x0000005d145a7211 */ /* 0x080fe400078408ff */
[----:B------:R-:W-:Y:S02]  /*12c0*/  LEA R100, P0, R16, R93, 0x1 ;  /* 0x0000005d10647211 */ /* 0x000fe400078008ff */
[----:B------:R-:W-:Y:S02]  /*12d0*/  LEA R10, R23, R9, 0x3 ;  /* 0x00000009170a7211 */ /* 0x000fe400078e18ff */
[-C--:B------:R-:W-:Y:S01]  /*12e0*/  LEA.HI.X.SX32 R103, R18, R21.reuse, 0x1, P1 ;  /* 0x0000001512677211 */ /* 0x080fe200008f0eff */
[----:B------:R-:W-:Y:S01]  /*12f0*/  CS2R R22, SRZ ;  /* 0x0000000000167805 */ /* 0x000fe2000001ff00 */
[----:B------:R-:W-:-:S02]  /*1300*/  LEA.HI.X.SX32 R91, R20, R21, 0x1, P2 ;  /* 0x00000015145b7211 */ /* 0x000fc400010f0eff */
[----:B------:R-:W-:Y:S02]  /*1310*/  LEA.HI.X.SX32 R101, R16, R21, 0x1, P0 ;  /* 0x0000001510657211 */ /* 0x000fe400000f0eff */
[-C--:B------:R-:W-:Y:S01]  /*1320*/  LEA R98, P0, R19, R93.reuse, 0x1 ;  /* 0x0000005d13627211 */ /* 0x080fe200078008ff */
[----:B------:R-:W-:Y:S01]  /*1330*/  CS2R R16, SRZ ;  /* 0x0000000000107805 */ /* 0x000fe2000001ff00 */
[-C--:B------:R-:W-:Y:S02]  /*1340*/  LEA R96, P1, R8, R93.reuse, 0x1 ;  /* 0x0000005d08607211 */ /* 0x080fe400078208ff */
[-C--:B------:R-:W-:Y:S02]  /*1350*/  LEA R94, P2, R9, R93.reuse, 0x1 ;  /* 0x0000005d095e7211 */ /* 0x080fe400078408ff */
[----:B------:R-:W-:Y:S02]  /*1360*/  LEA R92, P3, R10, R93, 0x1 ;  /* 0x0000005d0a5c7211 */ /* 0x000fe400078608ff */
[----:B------:R-:W-:-:S02]  /*1370*/  LEA.HI.X.SX32 R99, R19, R21, 0x1, P0 ;  /* 0x0000001513637211 */ /* 0x000fc400000f0eff */
[-C--:B------:R-:W-:Y:S01]  /*1380*/  LEA.HI.X.SX32 R97, R8, R21.reuse, 0x1, P1 ;  /* 0x0000001508617211 */ /* 0x080fe200008f0eff */
[----:B------:R-:W-:Y:S01]  /*1390*/  IMAD.MOV.U32 R8, RZ, RZ, RZ ;  /* 0x000000ffff087224 */ /* 0x000fe200078e00ff */
[-C--:B------:R-:W-:Y:S01]  /*13a0*/  LEA.HI.X.SX32 R95, R9, R21.reuse, 0x1, P2 ;  /* 0x00000015095f7211 */ /* 0x080fe200010f0eff */
[----:B------:R-:W-:Y:S01]  /*13b0*/  CS2R R18, SRZ ;  /* 0x0000000000127805 */ /* 0x000fe2000001ff00 */
[----:B------:R-:W-:Y:S01]  /*13c0*/  LEA.HI.X.SX32 R93, R10, R21, 0x1, P3 ;  /* 0x000000150a5d7211 */ /* 0x000fe200018f0eff */
[----:B------:R-:W-:Y:S01]  /*13d0*/  IMAD.MOV.U32 R10, RZ, RZ, RZ ;  /* 0x000000ffff0a7224 */ /* 0x000fe200078e00ff */
[----:B------:R-:W-:Y:S01]  /*13e0*/  CS2R R20, SRZ ;  /* 0x0000000000147805 */ /* 0x000fe2000001ff00 */
[----:B------:R-:W-:Y:S02]  /*13f0*/  LOP3.LUT R9, R77, 0x40, RZ, 0x3c, !PT ;  /* 0x000000404d097812 */ /* 0x000fe400078e3cff */
.L_x_1:
[----:B------:R-:W-:-:S04]  /*1400*/  IMAD.WIDE R54, R76, 0x2, R120 ;  /* 0x000000024c367825 */ /* 0x000fc800078e0278 */
[C---:B------:R-:W-:Y:S02]  /*1410*/  IMAD.WIDE R60, R76.reuse, 0x2, R112 ;  /* 0x000000024c3c7825 */ /* 0x040fe400078e0270 */
[----:B------:R-:W2:Y:S02]  /*1420*/  LDG.E.U16 R55, [R54.64] ;  /* 0x0000000436377981 */ /* 0x000ea4000c1e1500 */
[C---:B------:R-:W-:Y:S02]  /*1430*/  IMAD.WIDE R56, R76.reuse, 0x2, R118 ;  /* 0x000000024c387825 */ /* 0x040fe400078e0276 */
[----:B------:R-:W3:Y:S02]  /*1440*/  LDG.E.U16 R61, [R60.64] ;  /* 0x000000043c3d7981 */ /* 0x000ee4000c1e1500 */
[C---:B------:R-:W-:Y:S02]  /*1450*/  IMAD.WIDE R62, R76.reuse, 0x2, R110 ;  /* 0x000000024c3e7825 */ /* 0x040fe400078e026e */
[----:B------:R-:W4:Y:S02]  /*1460*/  LDG.E.U16 R56, [R56.64] ;  /* 0x0000000438387981 */ /* 0x000f24000c1e1500 */
[----:B------:R-:W-:-:S02]  /*1470*/  IMAD.WIDE R58, R76, 0x2, R116 ;  /* 0x000000024c3a7825 */ /* 0x000fc400078e0274 */
[----:B------:R-:W5:Y:S02]  /*1480*/  LDG.E.U16 R62, [R62.64] ;  /* 0x000000043e3e7981 */ /* 0x000f64000c1e1500 */
[C---:B------:R-:W-:Y:S02]  /*1490*/  IMAD.WIDE R52, R76.reuse, 0x2, R108 ;  /* 0x000000024c347825 */ /* 0x040fe400078e026c */
[----:B------:R-:W5:Y:S02]  /*14a0*/  LDG.E.U16 R59, [R58.64] ;  /* 0x000000043a3b7981 */ /* 0x000f64000c1e1500 */
[C---:B------:R-:W-:Y:S02]  /*14b0*/  IMAD.WIDE R50, R76.reuse, 0x2, R114 ;  /* 0x000000024c327825 */ /* 0x040fe400078e0272 */
[----:B------:R0:W5:Y:S02]  /*14c0*/  LDG.E.U16 R65, [R52.64] ;  /* 0x0000000434417981 */ /* 0x000164000c1e1500 */
[----:B------:R-:W-:-:S02]  /*14d0*/  IMAD.WIDE R48, R76, 0x2, R106 ;  /* 0x000000024c307825 */ /* 0x000fc400078e026a */
[----:B------:R1:W5:Y:S04]  /*14e0*/  LDG.E.U16 R64, [R50.64] ;  /* 0x0000000432407981 */ /* 0x000368000c1e1500 */
[----:B------:R1:W5:Y:S04]  /*14f0*/  LDG.E.U16 R66, [R48.64] ;  /* 0x0000000430427981 */ /* 0x000368000c1e1500 */
[----:B------:R-:W-:Y:S01]  /*1500*/  BAR.SYNC.DEFER_BLOCKING 0x0 ;  /* 0x0000000000007b1d */ /* 0x000fe20000010000 */
[----:B0-----:R-:W-:-:S04]  /*1510*/  IMAD.WIDE R52, R8, 0x2, R100 ;  /* 0x0000000208347825 */ /* 0x001fc800078e0264 */
[----:B-1----:R-:W-:-:S04]  /*1520*/  IMAD.WIDE R50, R8, 0x2, R104 ;  /* 0x0000000208327825 */ /* 0x002fc800078e0268 */
[----:B------:R-:W-:-:S04]  /*1530*/  IMAD.WIDE R48, R8, 0x2, R102 ;  /* 0x0000000208307825 */ /* 0x000fc800078e0266 */
[----:B------:R-:W-:-:S04]  /*1540*/  IMAD.WIDE R68, R8, 0x2, R96 ;  /* 0x0000000208447825 */ /* 0x000fc800078e0260 */
[----:B------:R-:W-:-:S04]  /*1550*/  IMAD.WIDE R70, R8, 0x2, R94 ;  /* 0x0000000208467825 */ /* 0x000fc800078e025e */
[----:B------:R-:W-:-:S04]  /*1560*/  IMAD.WIDE R72, R8, 0x2, R92 ;  /* 0x0000000208487825 */ /* 0x000fc800078e025c */
[C---:B------:R-:W-:Y:S01]  /*1570*/  IMAD.WIDE R122, R8.reuse, 0x2, R90 ;  /* 0x00000002087a7825 */ /* 0x040fe200078e025a */
[----:B--2---:R0:W-:Y:S04]  /*1580*/  STS.U16 [R4+0x2000], R55 ;  /* 0x0020003704007388 */ /* 0x0041e80000000400 */
[----:B---3--:R-:W-:Y:S04]  /*1590*/  STS.U16 [R4+0x2400], R61 ;  /* 0x0024003d04007388 */ /* 0x008fe80000000400 */
[----:B----4-:R-:W-:Y:S04]  /*15a0*/  STS.U16 [R5+0x2100], R56 ;  /* 0x0021003805007388 */ /* 0x010fe80000000400 */
[----:B-----5:R-:W-:Y:S04]  /*15b0*/  STS.U16 [R5+0x2500], R62 ;  /* 0x0025003e05007388 */ /* 0x020fe80000000400 */
[----:B------:R-:W-:Y:S04]  /*15c0*/  STS.U16 [R6+0x2200], R59 ;  /* 0x0022003b06007388 */ /* 0x000fe80000000400 */
[----:B------:R-:W-:Y:S04]  /*15d0*/  STS.U16 [R6+0x2600], R65 ;  /* 0x0026004106007388 */ /* 0x000fe80000000400 */
[----:B------:R-:W-:Y:S04]  /*15e0*/  STS.U16 [R7+0x2300], R64 ;  /* 0x0023004007007388 */ /* 0x000fe80000000400 */
[----:B------:R-:W-:Y:S04]  /*15f0*/  STS.U16 [R7+0x2700], R66 ;  /* 0x0027004207007388 */ /* 0x000fe80000000400 */
[----:B------:R-:W-:Y:S01]  /*1600*/  BAR.SYNC.DEFER_BLOCKING 0x0 ;  /* 0x0000000000007b1d */ /* 0x000fe20000010000 */
[----:B0-----:R-:W-:-:S05]  /*1610*/  IMAD.WIDE R54, R8, 0x2, R98 ;  /* 0x0000000208367825 */ /* 0x001fca00078e0262 */
[----:B------:R0:W2:Y:S04]  /*1620*/  LDG.E.U16 R82, [R50.64] ;  /* 0x0000000432527981 */ /* 0x0000a8000c1e1500 */
[----:B------:R0:W3:Y:S04]  /*1630*/  LDG.E.U16 R83, [R48.64] ;  /* 0x0000000430537981 */ /* 0x0000e8000c1e1500 */
[----:B------:R1:W4:Y:S04]  /*1640*/  LDG.E.U16 R84, [R52.64] ;  /* 0x0000000434547981 */ /* 0x000328000c1e1500 */
[----:B------:R1:W5:Y:S04]  /*1650*/  LDG.E.U16 R85, [R54.64] ;  /* 0x0000000436557981 */ /* 0x000368000c1e1500 */
[----:B------:R0:W5:Y:S04]  /*1660*/  LDG.E.U16 R86, [R68.64] ;  /* 0x0000000444567981 */ /* 0x000168000c1e1500 */
[----:B------:R0:W5:Y:S04]  /*1670*/  LDG.E.U16 R87, [R70.64] ;  /* 0x0000000446577981 */ /* 0x000168000c1e1500 */
[----:B------:R0:W5:Y:S04]  /*1680*/  LDG.E.U16 R88, [R72.64] ;  /* 0x0000000448587981 */ /* 0x000168000c1e1500 */
[----:B------:R-:W5:Y:S04]  /*1690*/  LDG.E.U16 R89, [R122.64] ;  /* 0x000000047a597981 */ /* 0x000f68000c1e1500 */
[----:B------:R-:W-:Y:S04]  /*16a0*/  LDSM.16.MT88.4 R56, [R14] ;  /* 0x000000000e38783b */ /* 0x000fe80000004200 */
[----:B------:R-:W1:Y:S04]  /*16b0*/  LDSM.16.M88.4 R60, [R77+0x2000] ;  /* 0x002000004d3c783b */ /* 0x000e680000000200 */
[----:B0-----:R-:W0:Y:S04]  /*16c0*/  LDSM.16.M88.4 R48, [R77+0x2400] ;  /* 0x002400004d30783b */ /* 0x001e280000000200 */
[----:B-1----:R-:W1:Y:S04]  /*16d0*/  LDSM.16.MT88.4 R52, [R14+0x800] ;  /* 0x000800000e34783b */ /* 0x002e680000004200 */
[----:B------:R-:W-:Y:S04]  /*16e0*/  LDSM.16.M88.4 R68, [R9+0x2000] ;  /* 0x002000000944783b */ /* 0x000fe80000000200 */
[----:B------:R-:W-:Y:S01]  /*16f0*/  LDSM.16.M88.4 R72, [R9+0x2400] ;  /* 0x002400000948783b */ /* 0x000fe20000000200 */
[C---:B------:R-:W-:Y:S08]  /*1700*/  HMMA.16816.F32 R64, R56.reuse, R60, RZ ;  /* 0x0000003c3840723c */ /* 0x040ff000000018ff */
[----:B0-----:R-:W-:Y:S11]  /*1710*/  HMMA.16816.F32 R56, R56, R48, RZ ;  /* 0x000000303838723c */ /* 0x001ff600000018ff */
[----:B------:R-:W-:Y:S05]  /*1720*/  @!UPT UIADD3 URZ, URZ, URZ, URZ ;  /* 0x0000003f3f3ff290 */ /* 0x000fea000fffe03f */
[C---:B-1----:R-:W-:Y:S01]  /*1730*/  HMMA.16816.F32 R60, R52.reuse, R62, R64 ;  /* 0x0000003e343c723c */ /* 0x042fe20000001840 */
[----:B------:R-:W0:Y:S07]  /*1740*/  LDSM.16.MT88.4 R64, [R14+0x1000] ;  /* 0x001000000e40783b */ /* 0x000e2e0000004200 */
[----:B------:R-:W-:Y:S01]  /*1750*/  HMMA.16816.F32 R56, R52, R50, R56 ;  /* 0x000000323438723c */ /* 0x000fe20000001838 */
[----:B------:R-:W1:Y:S04]  /*1760*/  LDSM.16.MT88.4 R48, [R14+0x1800] ;  /* 0x001800000e30783b */ /* 0x000e680000004200 */
[----:B------:R-:W-:Y:S11]  /*1770*/  BAR.SYNC.DEFER_BLOCKING 0x0 ;  /* 0x0000000000007b1d */ /* 0x000ff60000010000 */
[C---:B0-----:R-:W-:Y:S08]  /*1780*/  HMMA.16816.F32 R60, R64.reuse, R68, R60 ;  /* 0x00000044403c723c */ /* 0x041ff0000000183c */
[----:B------:R-:W-:Y:S11]  /*1790*/  HMMA.16816.F32 R56, R64, R72, R56 ;  /* 0x000000484038723c */ /* 0x000ff60000001838 */
[----:B------:R-:W-:Y:S05]  /*17a0*/  @!UPT UIADD3 URZ, URZ, URZ, URZ ;  /* 0x0000003f3f3ff290 */ /* 0x000fea000fffe03f */
[C---:B-1----:R-:W-:Y:S08]  /*17b0*/  HMMA.16816.F32 R60, R48.reuse, R70, R60 ;  /* 0x00000046303c723c */ /* 0x042ff0000000183c */
[----:B------:R-:W-:Y:S11]  /*17c0*/  HMMA.16816.F32 R48, R48, R74, R56 ;  /* 0x0000004a3030723c */ /* 0x000ff60000001838 */
[----:B------:R-:W-:Y:S05]  /*17d0*/  @!UPT UIADD3 URZ, URZ, URZ, URZ ;  /* 0x0000003f3f3ff290 */ /* 0x000fea000fffe03f */
[----:B------:R-:W-:Y:S02]  /*17e0*/  FMUL R52, R60, c[0x0][0x188] ;  /* 0x000062003c347a20 */ /* 0x000fe40000400000 */
[----:B------:R-:W-:-:S05]  /*17f0*/  FMUL R53, R61, c[0x0][0x188] ;  /* 0x000062003d357a20 */ /* 0x000fca0000400000 */
[----:B------:R-:W-:Y:S01]  /*1800*/  FMNMX R53, R52, R53, !PT ;  /* 0x0000003534357209 */ /* 0x000fe20007800000 */
[----:B------:R-:W-:Y:S02]  /*1810*/  FMUL R54, R48, c[0x0][0x188] ;  /* 0x0000620030367a20 */ /* 0x000fe40000400000 */
[----:B------:R-:W-:-:S03]  /*1820*/  FMUL R52, R49, c[0x0][0x188] ;  /* 0x0000620031347a20 */ /* 0x000fc60000400000 */
[----:B------:R-:W-:-:S04]  /*1830*/  FMNMX R53, R54, R53, !PT ;  /* 0x0000003536357209 */ /* 0x000fc80007800000 */
[----:B------:R-:W-:Y:S01]  /*1840*/  FMNMX R55, R52, R53, !PT ;  /* 0x0000003534377209 */ /* 0x000fe20007800000 */
[----:B------:R-:W-:Y:S02]  /*1850*/  FMUL R52, R62, c[0x0][0x188] ;  /* 0x000062003e347a20 */ /* 0x000fe40000400000 */
[----:B------:R-:W-:Y:S02]  /*1860*/  FMUL R53, R63, c[0x0][0x188] ;  /* 0x000062003f357a20 */ /* 0x000fe40000400000 */
[----:B------:R-:W-:Y:S01]  /*1870*/  FMUL R54, R50, c[0x0][0x188] ;  /* 0x0000620032367a20 */ /* 0x000fe20000400000 */
[----:B------:R-:W0:Y:S02]  /*1880*/  SHFL.BFLY PT, R56, R55, 0x2, 0x1f ;  /* 0x0c401f0037387f89 */ /* 0x000e2400000e0000 */
[----:B------:R-:W-:Y:S01]  /*1890*/  FMNMX R53, R52, R53, !PT ;  /* 0x0000003534357209 */ /* 0x000fe20007800000 */
[----:B------:R-:W-:-:S03]  /*18a0*/  FMUL R52, R51, c[0x0][0x188] ;  /* 0x0000620033347a20 */ /* 0x000fc60000400000 */
[----:B------:R-:W-:-:S04]  /*18b0*/  FMNMX R53, R54, R53, !PT ;  /* 0x0000003536357209 */ /* 0x000fc80007800000 */
[----:B------:R-:W-:-:S05]  /*18c0*/  FMNMX R52, R52, R53, !PT ;  /* 0x0000003534347209 */ /* 0x000fca0007800000 */
[----:B------:R-:W1:Y:S01]  /*18d0*/  SHFL.BFLY PT, R57, R52, 0x2, 0x1f ;  /* 0x0c401f0034397f89 */ /* 0x000e6200000e0000 */
[----:B0-----:R-:W-:-:S05]  /*18e0*/  FMNMX R56, R55, R56, !PT ;  /* 0x0000003837387209 */ /* 0x001fca0007800000 */
[----:B------:R-:W0:Y:S01]  /*18f0*/  SHFL.BFLY PT, R53, R56, 0x1, 0x1f ;  /* 0x0c201f0038357f89 */ /* 0x000e2200000e0000 */
[----:B-1----:R-:W-:-:S05]  /*1900*/  FMNMX R57, R52, R57, !PT ;  /* 0x0000003934397209 */ /* 0x002fca0007800000 */
[----:B------:R-:W1:Y:S01]  /*1910*/  SHFL.BFLY PT, R54, R57, 0x1, 0x1f ;  /* 0x0c201f0039367f89 */ /* 0x000e6200000e0000 */
[----:B0-----:R-:W-:-:S04]  /*1920*/  FMNMX R64, R56, R53, !PT ;  /* 0x0000003538407209 */ /* 0x001fc80007800000 */
[----:B------:R-:W-:-:S05]  /*1930*/  FMNMX R64, R64, R81, !PT ;  /* 0x0000005140407209 */ /* 0x000fca0007800000 */
[----:B------:R-:W-:-:S04]  /*1940*/  FADD R52, -R64, R81 ;  /* 0x0000005140347221 */ /* 0x000fc80000000100 */
[----:B------:R-:W-:Y:S01]  /*1950*/  FMUL R52, R52, 1.4426950216293334961 ;  /* 0x3fb8aa3b34347820 */ /* 0x000fe20000400000 */
[----:B-1----:R-:W-:Y:S01]  /*1960*/  FMNMX R65, R57, R54, !PT ;  /* 0x0000003639417209 */ /* 0x002fe20007800000 */
[----:B--2---:R-:W-:Y:S04]  /*1970*/  STS.U16 [R4+0x2000], R82 ;  /* 0x0020005204007388 */ /* 0x004fe80000000400 */
        /* <DEDUP_REMOVED lines=8> */
[----:B------:R-:W-:Y:S01]  /*1a00*/  FFMA R48, R48, c[0x0][0x188], -R64 ;  /* 0x0000620030307a23 */ /* 0x000fe20000000840 */
[----:B------:R-:W-:-:S04]  /*1a10*/  FMNMX R65, R65, R80, !PT ;  /* 0x0000005041417209 */ /* 0x000fc80007800000 */
[----:B------:R0:W-:Y:S01]  /*1a20*/  MUFU.EX2 R66, R52 ;  /* 0x0000003400427308 */ /* 0x0001e20000000800 */
[----:B------:R-:W-:Y:S02]  /*1a30*/  FMUL R48, R48, 1.4426950216293334961 ;  /* 0x3fb8aa3b30307820 */ /* 0x000fe40000400000 */
[--C-:B------:R-:W-:Y:S02]  /*1a40*/  FFMA R60, R60, c[0x0][0x188], -R64.reuse ;  /* 0x000062003c3c7a23 */ /* 0x100fe40000000840 */
[----:B------:R-:W-:Y:S02]  /*1a50*/  FFMA R61, R61, c[0x0][0x188], -R64 ;  /* 0x000062003d3d7a23 */ /* 0x000fe40000000840 */
[--C-:B------:R-:W-:Y:S02]  /*1a60*/  FFMA R62, R62, c[0x0][0x188], -R65.reuse ;  /* 0x000062003e3e7a23 */ /* 0x100fe40000000841 */
[--C-:B------:R-:W-:Y:S01]  /*1a70*/  FFMA R63, R63, c[0x0][0x188], -R65.reuse ;  /* 0x000062003f3f7a23 */ /* 0x100fe20000000841 */
[----:B------:R1:W-:Y:S01]  /*1a80*/  MUFU.EX2 R68, R48 ;  /* 0x0000003000447308 */ /* 0x0003e20000000800 */
[----:B------:R-:W-:Y:S01]  /*1a90*/  FFMA R51, R51, c[0x0][0x188], -R65 ;  /* 0x0000620033337a23 */ /* 0x000fe20000000841 */
[----:B0-----:R-:W0:Y:S01]  /*1aa0*/  LDSM.16.M88.4 R52, [R15+0x2200] ;  /* 0x002200000f34783b */ /* 0x001e220000000200 */
[----:B------:R-:W-:-:S02]  /*1ab0*/  FMUL R60, R60, 1.4426950216293334961 ;  /* 0x3fb8aa3b3c3c7820 */ /* 0x000fc40000400000 */
[----:B------:R-:W-:Y:S01]  /*1ac0*/  FMUL R61, R61, 1.4426950216293334961 ;  /* 0x3fb8aa3b3d3d7820 */ /* 0x000fe20000400000 */
[----:B------:R-:W2:Y:S01]  /*1ad0*/  LDSM.16.M88.4 R56, [R15+0x2000] ;  /* 0x002000000f38783b */ /* 0x000ea20000000200 */
[----:B------:R-:W-:Y:S02]  /*1ae0*/  FFMA R49, R49, c[0x0][0x188], -R64 ;  /* 0x0000620031317a23 */ /* 0x000fe40000000840 */
[----:B------:R-:W-:Y:S02]  /*1af0*/  FMUL R62, R62, 1.4426950216293334961 ;  /* 0x3fb8aa3b3e3e7820 */ /* 0x000fe40000400000 */
[----:B------:R-:W-:Y:S02]  /*1b00*/  FMUL R63, R63, 1.4426950216293334961 ;  /* 0x3fb8aa3b3f3f7820 */ /* 0x000fe40000400000 */
[----:B------:R-:W-:Y:S02]  /*1b10*/  FFMA R50, R50, c[0x0][0x188], -R65 ;  /* 0x0000620032327a23 */ /* 0x000fe40000000841 */
[----:B-1----:R-:W-:-:S02]  /*1b20*/  FADD R48, -R65, R80 ;  /* 0x0000005041307221 */ /* 0x002fc40000000100 */
[----:B------:R-:W-:Y:S01]  /*1b30*/  FMUL R74, R51, 1.4426950216293334961 ;  /* 0x3fb8aa3b334a7820 */ /* 0x000fe20000400000 */
[----:B------:R-:W-:Y:S01]  /*1b40*/  MUFU.EX2 R70, R60 ;  /* 0x0000003c00467308 */ /* 0x000fe20000000800 */
[----:B------:R-:W-:Y:S02]  /*1b50*/  FMUL R49, R49, 1.4426950216293334961 ;  /* 0x3fb8aa3b31317820 */ /* 0x000fe40000400000 */
[----:B------:R-:W-:Y:S02]  /*1b60*/  FMUL R50, R50, 1.4426950216293334961 ;  /* 0x3fb8aa3b32327820 */ /* 0x000fe40000400000 */
[----:B------:R-:W-:-:S03]  /*1b70*/  FMUL R67, R48, 1.4426950216293334961 ;  /* 0x3fb8aa3b30437820 */ /* 0x000fc60000400000 */
[----:B------:R-:W1:Y:S08]  /*1b80*/  MUFU.EX2 R71, R61 ;  /* 0x0000003d00477308 */ /* 0x000e700000000800 */
[----:B------:R-:W-:Y:S08]  /*1b90*/  MUFU.EX2 R72, R62 ;  /* 0x0000003e00487308 */ /* 0x000ff00000000800 */
[----:B------:R-:W3:Y:S08]  /*1ba0*/  MUFU.EX2 R75, R63 ;  /* 0x0000003f004b7308 */ /* 0x000ef00000000800 */
[----:B------:R3:W4:Y:S08]  /*1bb0*/  MUFU.EX2 R69, R49 ;  /* 0x0000003100457308 */ /* 0x0007300000000800 */
[----:B------:R4:W-:Y:S08]  /*1bc0*/  MUFU.EX2 R73, R50 ;  /* 0x0000003200497308 */ /* 0x0009f00000000800 */
[----:B------:R-:W5:Y:S08]  /*1bd0*/  MUFU.EX2 R74, R74 ;  /* 0x0000004a004a7308 */ /* 0x000f700000000800 */
[----:B------:R-:W0:Y:S01]  /*1be0*/  MUFU.EX2 R67, R67 ;  /* 0x0000004300437308 */ /* 0x000e220000000800 */
[----:B-1----:R-:W-:Y:S01]  /*1bf0*/  F2FP.PACK_AB R48, R71, R70 ;  /* 0x000000464730723e */ /* 0x002fe200000000ff */
[----:B------:R-:W-:Y:S01]  /*1c00*/  FADD R71, R70, R71 ;  /* 0x0000004746477221 */ /* 0x000fe20000000000 */
[----:B---3--:R-:W-:Y:S01]  /*1c10*/  F2FP.PACK_AB R49, R75, R72 ;  /* 0x000000484b31723e */ /* 0x008fe200000000ff */
[----:B------:R-:W-:Y:S01]  /*1c20*/  FADD R72, R72, R75 ;  /* 0x0000004b48487221 */ /* 0x000fe20000000000 */
[----:B----4-:R-:W-:Y:S01]  /*1c30*/  F2FP.PACK_AB R50, R69, R68 ;  /* 0x000000444532723e */ /* 0x010fe200000000ff */
[----:B------:R-:W-:Y:S01]  /*1c40*/  FADD R68, R68, R71 ;  /* 0x0000004744447221 */ /* 0x000fe20000000000 */
[----:B------:R-:W-:Y:S01]  /*1c50*/  LDSM.16.M88.4 R60, [R15+0x2400] ;  /* 0x002400000f3c783b */ /* 0x000fe20000000200 */
[----:B-----5:R-:W-:Y:S01]  /*1c60*/  F2FP.PACK_AB R51, R74, R73 ;  /* 0x000000494a33723e */ /* 0x020fe200000000ff */
[----:B------:R-:W-:-:S02]  /*1c70*/  FADD R73, R73, R72 ;  /* 0x0000004849497221 */ /* 0x000fc40000000000 */
[C---:B------:R-:W-:Y:S02]  /*1c80*/  FMUL R36, R66.reuse, R36 ;  /* 0x0000002442247220 */ /* 0x040fe40000400000 */
[----:B------:R-:W-:Y:S02]  /*1c90*/  FMUL R37, R66, R37 ;  /* 0x0000002542257220 */ /* 0x000fe40000400000 */
[C---:B0-----:R-:W-:Y:S02]  /*1ca0*/  FMUL R38, R67.reuse, R38 ;  /* 0x0000002643267220 */ /* 0x041fe40000400000 */
[----:B------:R-:W-:Y:S02]  /*1cb0*/  FMUL R39, R67, R39 ;  /* 0x0000002743277220 */ /* 0x000fe40000400000 */
[----:B------:R-:W-:Y:S02]  /*1cc0*/  FADD R68, R69, R68 ;  /* 0x0000004445447221 */ /* 0x000fe40000000000 */
[----:B------:R-:W-:-:S03]  /*1cd0*/  FADD R73, R74, R73 ;  /* 0x000000494a497221 */ /* 0x000fc60000000000 */
[----:B------:R-:W-:Y:S01]  /*1ce0*/  HMMA.16816.F32 R36, R48, R52, R36 ;  /* 0x000000343024723c */ /* 0x000fe20000001824 */
[----:B------:R-:W0:Y:S04]  /*1cf0*/  SHFL.BFLY PT, R53, R68, 0x2, 0x1f ;  /* 0x0c401f0044357f89 */ /* 0x000e2800000e0000 */
[----:B------:R-:W1:Y:S01]  /*1d00*/  SHFL.BFLY PT, R52, R73, 0x2, 0x1f ;  /* 0x0c401f0049347f89 */ /* 0x000e6200000e0000 */
[C---:B------:R-:W-:Y:S02]  /*1d10*/  FMUL R44, R66.reuse, R44 ;  /* 0x0000002c422c7220 */ /* 0x040fe40000400000 */
[----:B------:R-:W-:Y:S02]  /*1d20*/  FMUL R45, R66, R45 ;  /* 0x0000002d422d7220 */ /* 0x000fe40000400000 */
[----:B------:R-:W-:-:S02]  /*1d30*/  FMUL R46, R67, R46 ;  /* 0x0000002e432e7220 */ /* 0x000fc40000400000 */
[C---:B------:R-:W-:Y:S02]  /*1d40*/  FMUL R47, R67.reuse, R47 ;  /* 0x0000002f432f7220 */ /* 0x040fe40000400000 */
[C---:B------:R-:W-:Y:S02]  /*1d50*/  FMUL R40, R66.reuse, R40 ;  /* 0x0000002842287220 */ /* 0x040fe40000400000 */
[C---:B------:R-:W-:Y:S02]  /*1d60*/  FMUL R41, R66.reuse, R41 ;  /* 0x0000002942297220 */ /* 0x040fe40000400000 */
[C---:B------:R-:W-:Y:S02]  /*1d70*/  FMUL R42, R67.reuse, R42 ;  /* 0x0000002a432a7220 */ /* 0x040fe40000400000 */
[----:B------:R-:W-:Y:S01]  /*1d80*/  FMUL R43, R67, R43 ;  /* 0x0000002b432b7220 */ /* 0x000fe20000400000 */
[C---:B--2---:R-:W-:Y:S08]  /*1d90*/  HMMA.16816.F32 R44, R48.reuse, R56, R44 ;  /* 0x00000038302c723c */ /* 0x044ff0000000182c */
[----:B------:R-:W-:Y:S01]  /*1da0*/  HMMA.16816.F32 R40, R48, R58, R40 ;  /* 0x0000003a3028723c */ /* 0x000fe20000001828 */
[----:B------:R-:W-:Y:S01]  /*1db0*/  LDSM.16.M88.4 R56, [R15+0x2600] ;  /* 0x002600000f38783b */ /* 0x000fe20000000200 */
[----:B------:R-:W-:-:S02]  /*1dc0*/  FMUL R32, R66, R32 ;  /* 0x0000002042207220 */ /* 0x000fc40000400000 */
[----:B------:R-:W-:Y:S02]  /*1dd0*/  FMUL R33, R66, R33 ;  /* 0x0000002142217220 */ /* 0x000fe40000400000 */
[C---:B------:R-:W-:Y:S02]  /*1de0*/  FMUL R34, R67.reuse, R34 ;  /* 0x0000002243227220 */ /* 0x040fe40000400000 */
[----:B------:R-:W-:Y:S02]  /*1df0*/  FMUL R35, R67, R35 ;  /* 0x0000002343237220 */ /* 0x000fe40000400000 */
[----:B0-----:R-:W-:Y:S02]  /*1e00*/  FADD R53, R68, R53 ;  /* 0x0000003544357221 */ /* 0x001fe40000000000 */
[----:B-1----:R-:W-:-:S03]  /*1e10*/  FADD R73, R73, R52 ;  /* 0x0000003449497221 */ /* 0x002fc60000000000 */
[----:B------:R-:W-:Y:S01]  /*1e20*/  HMMA.16816.F32 R32, R48, R54, R32 ;  /* 0x000000363020723c */ /* 0x000fe20000001820 */
[----:B------:R-:W0:Y:S04]  /*1e30*/  SHFL.BFLY PT, R52, R53, 0x1, 0x1f ;  /* 0x0c201f0035347f89 */ /* 0x000e2800000e0000 */
[----:B------:R-:W1:Y:S01]  /*1e40*/  SHFL.BFLY PT, R54, R73, 0x1, 0x1f ;  /* 0x0c201f0049367f89 */ /* 0x000e6200000e0000 */
[----:B------:R-:W-:Y:S01]  /*1e50*/  IADD3 R10, R10, 0x10, RZ ;  /* 0x000000100a0a7810 */ /* 0x000fe20007ffe0ff */
[----:B------:R-:W-:-:S03]  /*1e60*/  FMUL R28, R66, R28 ;  /* 0x0000001c421c7220 */ /* 0x000fc60000400000 */
[----:B------:R-:W-:Y:S01]  /*1e70*/  ISETP.GE.AND P0, PT, R10, c[0x0][0x1d0], PT ;  /* 0x000074000a007a0c */ /* 0x000fe20003f06270 */
[C---:B------:R-:W-:Y:S02]  /*1e80*/  FMUL R29, R66.reuse, R29 ;  /* 0x0000001d421d7220 */ /* 0x040fe40000400000 */
[C---:B------:R-:W-:Y:S02]  /*1e90*/  FMUL R30, R67.reuse, R30 ;  /* 0x0000001e431e7220 */ /* 0x040fe40000400000 */
[C---:B------:R-:W-:Y:S02]  /*1ea0*/  FMUL R31, R67.reuse, R31 ;  /* 0x0000001f431f7220 */ /* 0x040fe40000400000 */
[C---:B------:R-:W-:Y:S02]  /*1eb0*/  FMUL R24, R66.reuse, R24 ;  /* 0x0000001842187220 */ /* 0x040fe40000400000 */
[----:B------:R-:W-:Y:S02]  /*1ec0*/  FMUL R25, R66, R25 ;  /* 0x0000001942197220 */ /* 0x000fe40000400000 */
[----:B------:R-:W-:-:S02]  /*1ed0*/  FMUL R26, R67, R26 ;  /* 0x0000001a431a7220 */ /* 0x000fc40000400000 */
[C---:B------:R-:W-:Y:S02]  /*1ee0*/  FMUL R27, R67.reuse, R27 ;  /* 0x0000001b431b7220 */ /* 0x040fe40000400000 */
[C---:B------:R-:W-:Y:S02]  /*1ef0*/  FMUL R20, R66.reuse, R20 ;  /* 0x0000001442147220 */ /* 0x040fe40000400000 */
[C---:B------:R-:W-:Y:S02]  /*1f00*/  FMUL R21, R66.reuse, R21 ;  /* 0x0000001542157220 */ /* 0x040fe40000400000 */
[C---:B------:R-:W-:Y:S02]  /*1f10*/  FMUL R22, R67.reuse, R22 ;  /* 0x0000001643167220 */ /* 0x040fe40000400000 */
[----:B------:R-:W-:Y:S02]  /*1f20*/  FMUL R23, R67, R23 ;  /* 0x0000001743177220 */ /* 0x000fe40000400000 */
[----:B------:R-:W-:-:S02]  /*1f30*/  FMUL R16, R66, R16 ;  /* 0x0000001042107220 */ /* 0x000fc40000400000 */
[----:B------:R-:W-:Y:S02]  /*1f40*/  FMUL R17, R66, R17 ;  /* 0x0000001142117220 */ /* 0x000fe40000400000 */
[C---:B------:R-:W-:Y:S02]  /*1f50*/  FMUL R18, R67.reuse, R18 ;  /* 0x0000001243127220 */ /* 0x040fe40000400000 */
[----:B------:R-:W-:Y:S01]  /*1f60*/  FMUL R19, R67, R19 ;  /* 0x0000001343137220 */ /* 0x000fe20000400000 */
[----:B------:R-:W-:Y:S01]  /*1f70*/  HMMA.16816.F32 R28, R48, R60, R28 ;  /* 0x0000003c301c723c */ /* 0x000fe2000000181c */
[----:B0-----:R-:W-:Y:S02]  /*1f80*/  FADD R52, R53, R52 ;  /* 0x0000003435347221 */ /* 0x001fe40000000000 */
[----:B-1----:R-:W-:-:S05]  /*1f90*/  FADD R54, R73, R54 ;  /* 0x0000003649367221 */ /* 0x002fca0000000000 */
[----:B------:R-:W-:Y:S01]  /*1fa0*/  HMMA.16816.F32 R24, R48, R62, R24 ;  /* 0x0000003e3018723c */ /* 0x000fe20000001818 */
[----:B------:R-:W-:Y:S01]  /*1fb0*/  FFMA R11, R66, R11, R52 ;  /* 0x0000000b420b7223 */ /* 0x000fe20000000034 */
[----:B------:R-:W-:Y:S01]  /*1fc0*/  MOV R81, R64 ;  /* 0x0000004000517202 */ /* 0x000fe20000000f00 */
[----:B------:R-:W-:-:S05]  /*1fd0*/  FFMA R78, R67, R78, R54 ;  /* 0x0000004e434e7223 */ /* 0x000fca0000000036 */
[----:B------:R-:W-:Y:S01]  /*1fe0*/  HMMA.16816.F32 R20, R48, R56, R20 ;  /* 0x000000383014723c */ /* 0x000fe20000001814 */
[----:B------:R-:W-:-:S07]  /*1ff0*/  IMAD.MOV.U32 R80, RZ, RZ, R65 ;  /* 0x000000ffff507224 */ /* 0x000fce00078e0041 */
[----:B------:R-:W-:Y:S07]  /*2000*/  HMMA.16816.F32 R16, R48, R58, R16 ;  /* 0x0000003a3010723c */ /* 0x000fee0000001810 */
[----:B------:R-:W-:-:S04]  /*2010*/  IMAD.MOV.U32 R49, RZ, RZ, 0x10 ;  /* 0x00000010ff317424 */ /* 0x000fc800078e00ff */
[C---:B------:R-:W-:Y:S02]  /*2020*/  IMAD R8, R49.reuse, c[0x0][0x1b4], R8 ;  /* 0x00006d0031087a24 */ /* 0x040fe400078e0208 */
[----:B------:R-:W-:Y:S01]  /*2030*/  IMAD R76, R49, c[0x0][0x1a4], R76 ;  /* 0x00006900314c7a24 */ /* 0x000fe200078e024c */
[----:B------:R-:W-:Y:S05]  /*2040*/  @!P0 BRA `(.L_x_1) ;  /* 0xfffff3b000008947 */ /* 0x000fea000383ffff */
.L_x_0:
[----:B------:R-:W-:-:S02]  /*2050*/  NOP ;  /* 0x0000000000007918 */ /* 0x000fc40000000000 */
[----:B------:R-:W-:Y:S01]  /*2060*/  IMAD.MOV.U32 R61, RZ, RZ, R11 ;  /* 0x000000ffff3d7224 */ /* 0x000fe200078e000b */
[----:B------:R-:W-:Y:S01]  /*2070*/  MOV R58, R24 ;  /* 0x00000018003a7202 */ /* 0x000fe20000000f00 */
[----:B------:R-:W-:Y:S01]  /*2080*/  IMAD.MOV.U32 R54, RZ, RZ, R20 ;  /* 0x000000ffff367224 */ /* 0x000fe200078e0014 */
[----:B------:R-:W-:Y:S01]  /*2090*/  MOV R20, R17 ;  /* 0x0000001100147202 */ /* 0x000fe20000000f00 */
[C---:B------:R-:W-:Y:S01]  /*20a0*/  FMUL R24, R61.reuse, 8388608 ;  /* 0x4b0000003d187820 */ /* 0x040fe20000400000 */
[----:B------:R-:W-:Y:S01]  /*20b0*/  MOV R17, R18 ;  /* 0x0000001200117202 */ /* 0x000fe20000000f00 */
[----:B------:R-:W-:Y:S01]  /*20c0*/  IMAD.SHL.U32 R9, R0, 0x8, RZ ;  /* 0x0000000800097824 */ /* 0x000fe200078e00ff */
[----:B------:R-:W-:Y:S01]  /*20d0*/  FSETP.GEU.AND P2, PT, R61, 1.175494350822287508e-38, PT ;  /* 0x008000003d00780b */ /* 0x000fe20003f4e000 */
[----:B------:R-:W-:Y:S01]  /*20e0*/  IMAD.MOV.U32 R56, RZ, RZ, R25 ;  /* 0x000000ffff387224 */ /* 0x000fe200078e0019 */
[----:B------:R-:W-:Y:S01]  /*20f0*/  SHF.R.U32.HI R4, RZ, 0x1, R0 ;  /* 0x00000001ff047819 */ /* 0x000fe20000011600 */
[----:B------:R-:W-:Y:S01]  /*2100*/  FMUL R25, R78, 8388608 ;  /* 0x4b0000004e197820 */ /* 0x000fe20000400000 */
[----:B------:R-:W-:Y:S01]  /*2110*/  SHF.L.U32 R18, R0, 0x2, RZ ;  /* 0x0000000200127819 */ /* 0x000fe200000006ff */
[----:B------:R-:W-:Y:S01]  /*2120*/  IMAD.MOV.U32 R53, RZ, RZ, R39 ;  /* 0x000000ffff357224 */ /* 0x000fe200078e0027 */
[----:B------:R-:W-:Y:S01]  /*2130*/  FSEL R24, R24, R61, !P2 ;  /* 0x0000003d18187208 */ /* 0x000fe20005000000 */
[----:B------:R-:W-:Y:S01]  /*2140*/  IMAD.MOV.U32 R49, RZ, RZ, R35 ;  /* 0x000000ffff317224 */ /* 0x000fe200078e0023 */
[----:B------:R-:W-:Y:S01]  /*2150*/  LOP3.LUT R6, R4, 0x4, RZ, 0xc0, !PT ;  /* 0x0000000404067812 */ /* 0x000fe200078ec0ff */
[----:B------:R-:W-:Y:S01]  /*2160*/  IMAD.MOV.U32 R39, RZ, RZ, R31 ;  /* 0x000000ffff277224 */ /* 0x000fe200078e001f */
[----:B------:R-:W-:Y:S01]  /*2170*/  LOP3.LUT R14, R9, 0x38, RZ, 0xc0, !PT ;  /* 0x00000038090e7812 */ /* 0x000fe200078ec0ff */
[----:B------:R-:W-:Y:S01]  /*2180*/  IMAD.MOV.U32 R59, RZ, RZ, R42 ;  /* 0x000000ffff3b7224 */ /* 0x000fe200078e002a */
[----:B------:R-:W-:Y:S01]  /*2190*/  LOP3.LUT R5, R18, 0xc0, RZ, 0xc0, !PT ;  /* 0x000000c012057812 */ /* 0x000fe200078ec0ff */
[----:B------:R-:W-:Y:S01]  /*21a0*/  IMAD.MOV.U32 R55, RZ, RZ, R38 ;  /* 0x000000ffff377224 */ /* 0x000fe200078e0026 */
[----:B------:R-:W-:Y:S01]  /*21b0*/  FSETP.GEU.AND P3, PT, R78, 1.175494350822287508e-38, PT ;  /* 0x008000004e00780b */ /* 0x000fe20003f6e000 */
[----:B------:R-:W-:Y:S01]  /*21c0*/  IMAD R8, R2, c[0x0][0x1c0], RZ ;  /* 0x0000700002087a24 */ /* 0x000fe200078e02ff */
[----:B------:R-:W-:Y:S01]  /*21d0*/  IADD3 R4, R24, -0x3f3504f3, RZ ;  /* 0xc0cafb0d18047810 */ /* 0x000fe20007ffe0ff */
[----:B------:R-:W-:Y:S01]  /*21e0*/  IMAD R10, R79, c[0x0][0x1c4], RZ ;  /* 0x000071004f0a7a24 */ /* 0x000fe200078e02ff */
[----:B------:R-:W-:Y:S01]  /*21f0*/  IADD3 R14, R6, R14, R5 ;  /* 0x0000000e060e7210 */ /* 0x000fe20007ffe005 */
[----:B------:R-:W-:Y:S01]  /*2200*/  IMAD.SHL.U32 R6, R0, 0x100, RZ ;  /* 0x0000010000067824 */ /* 0x000fe200078e00ff */
[----:B------:R-:W-:Y:S01]  /*2210*/  FSEL R25, R25, R78, !P3 ;  /* 0x0000004e19197208 */ /* 0x000fe20005800000 */
[----:B------:R-:W-:Y:S01]  /*2220*/  IMAD.MOV.U32 R60, RZ, RZ, R29 ;  /* 0x000000ffff3c7224 */ /* 0x000fe200078e001d */
[----:B------:R-:W-:Y:S01]  /*2230*/  FSETP.GT.AND P1, PT, |R78|, 8.50705917302346158658e+37, PT ;  /* 0x7e8000004e00780b */ /* 0x000fe20003f24200 */
[----:B------:R-:W-:Y:S01]  /*2240*/  BAR.SYNC.DEFER_BLOCKING 0x0 ;  /* 0x0000000000007b1d */ /* 0x000fe20000010000 */
[----:B------:R-:W-:-:S02]  /*2250*/  LOP3.LUT R5, R4, 0xff800000, RZ, 0xc0, !PT ;  /* 0xff80000004057812 */ /* 0x000fc400078ec0ff */
[----:B------:R-:W-:Y:S02]  /*2260*/  IADD3 R4, R25, -0x3f3504f3, RZ ;  /* 0xc0cafb0d19047810 */ /* 0x000fe40007ffe0ff */
[----:B------:R-:W-:Y:S01]  /*2270*/  LOP3.LUT R6, R6, 0x1800, RZ, 0xc0, !PT ;  /* 0x0000180006067812 */ /* 0x000fe200078ec0ff */
[----:B------:R0:W-:Y:S01]  /*2280*/  I2F R7, R5 ;  /* 0x0000000500077306 */ /* 0x0001e20000201400 */
[----:B------:R-:W-:Y:S02]  /*2290*/  MOV R57, R43 ;  /* 0x0000002b00397202 */ /* 0x000fe40000000f00 */
[----:B------:R-:W-:Y:S02]  /*22a0*/  LOP3.LUT R4, R4, 0xff800000, RZ, 0xc0, !PT ;  /* 0xff80000004047812 */ /* 0x000fe400078ec0ff */
[----:B------:R-:W-:Y:S01]  /*22b0*/  MOV R51, R34 ;  /* 0x0000002200337202 */ /* 0x000fe20000000f00 */
[----:B------:R-:W-:Y:S01]  /*22c0*/  @P1 FMUL R19, R19, 0.25 ;  /* 0x3e80000013131820 */ /* 0x000fe20000400000 */
[----:B------:R-:W-:Y:S01]  /*22d0*/  MOV R43, R30 ;  /* 0x0000001e002b7202 */ /* 0x000fe20000000f00 */
[----:B------:R-:W-:Y:S01]  /*22e0*/  @P1 FMUL R17, R17, 0.25 ;  /* 0x3e80000011111820 */ /* 0x000fe20000400000 */
[----:B------:R-:W-:Y:S01]  /*22f0*/  MOV R35, R26 ;  /* 0x0000001a00237202 */ /* 0x000fe20000000f00 */
[----:B------:R-:W-:Y:S01]  /*2300*/  @P1 FMUL R23, R23, 0.25 ;  /* 0x3e80000017171820 */ /* 0x000fe20000400000 */
[----:B------:R-:W-:Y:S01]  /*2310*/  MOV R31, R22 ;  /* 0x00000016001f7202 */ /* 0x000fe20000000f00 */
[----:B------:R-:W-:Y:S01]  /*2320*/  @P1 FMUL R27, R27, 0.25 ;  /* 0x3e8000001b1b1820 */ /* 0x000fe20000400000 */
[----:B------:R-:W-:Y:S01]  /*2330*/  FSEL R62, RZ, -23, P2 ;  /* 0xc1b80000ff3e7808 */ /* 0x000fe20001000000 */
[----:B------:R-:W-:Y:S01]  /*2340*/  @P1 FMUL R35, R35, 0.25 ;  /* 0x3e80000023231820 */ /* 0x000fe20000400000 */
[----:B------:R-:W-:Y:S01]  /*2350*/  LOP3.LUT R26, R6, 0x60, R13, 0xf8, !PT ;  /* 0x00000060061a7812 */ /* 0x000fe200078ef80d */
[----:B------:R-:W-:Y:S01]  /*2360*/  @P1 FMUL R31, R31, 0.25 ;  /* 0x3e8000001f1f1820 */ /* 0x000fe20000400000 */
[----:B------:R-:W-:Y:S01]  /*2370*/  FSEL R63, RZ, -23, P3 ;  /* 0xc1b80000ff3f7808 */ /* 0x000fe20001800000 */
[----:B------:R-:W1:Y:S01]  /*2380*/  I2F R6, R4 ;  /* 0x0000000400067306 */ /* 0x000e620000201400 */
[----:B------:R-:W-:Y:S01]  /*2390*/  FSETP.GT.AND P2, PT, |R61|, 8.50705917302346158658e+37, PT ;  /* 0x7e8000003d00780b */ /* 0x000fe20003f44200 */
[----:B------:R-:W-:Y:S01]  /*23a0*/  @P1 FMUL R39, R39, 0.25 ;  /* 0x3e80000027271820 */ /* 0x000fe20000400000 */
[----:B------:R-:W-:Y:S01]  /*23b0*/  FSETP.GEU.AND P3, PT, |R78|, 1.175494350822287508e-38, PT ;  /* 0x008000004e00780b */ /* 0x000fe20003f6e200 */
[----:B------:R-:W-:Y:S01]  /*23c0*/  @P1 FMUL R43, R43, 0.25 ;  /* 0x3e8000002b2b1820 */ /* 0x000fe20000400000 */
[----:B------:R-:W-:Y:S01]  /*23d0*/  LOP3.LUT R11, R9, 0x300, RZ, 0xc0, !PT ;  /* 0x00000300090b7812 */ /* 0x000fe200078ec0ff */
[----:B------:R-:W-:Y:S01]  /*23e0*/  @P1 FMUL R49, R49, 0.25 ;  /* 0x3e80000031311820 */ /* 0x000fe20000400000 */
[----:B------:R-:W-:Y:S01]  /*23f0*/  SHF.L.U32 R9, R8, 0x1, RZ ;  /* 0x0000000108097819 */ /* 0x000fe200000006ff */
[----:B------:R-:W-:Y:S01]  /*2400*/  @P1 FMUL R51, R51, 0.25 ;  /* 0x3e80000033331820 */ /* 0x000fe20000400000 */
[----:B------:R-:W-:Y:S01]  /*2410*/  LOP3.LUT R11, R11, 0x70, R18, 0xf8, !PT ;  /* 0x000000700b0b7812 */ /* 0x000fe200078ef812 */
[----:B------:R-:W-:Y:S01]  /*2420*/  @P1 FMUL R53, R53, 0.25 ;  /* 0x3e80000035351820 */ /* 0x000fe20000400000 */
[----:B------:R-:W-:Y:S01]  /*2430*/  LOP3.LUT P0, RZ, R0, 0x40, RZ, 0xc0, !PT ;  /* 0x0000004000ff7812 */ /* 0x000fe2000780c0ff */
[----:B------:R-:W-:Y:S01]  /*2440*/  @P1 FMUL R78, R78, 0.25 ;  /* 0x3e8000004e4e1820 */ /* 0x000fe20000400000 */
[----:B------:R-:W-:Y:S01]  /*2450*/  LOP3.LUT R26, R26, R11, RZ, 0x3c, !PT ;  /* 0x0000000b1a1a7212 */ /* 0x000fe200078e3cff */
[----:B------:R-:W-:Y:S01]  /*2460*/  @P1 FMUL R55, R55, 0.25 ;  /* 0x3e80000037371820 */ /* 0x000fe20000400000 */
[----:B0-----:R-:W-:Y:S01]  /*2470*/  IADD3 R5, R24, -R5, RZ ;  /* 0x8000000518057210 */ /* 0x001fe20007ffe0ff */
[----:B------:R-:W-:Y:S01]  /*2480*/  @P1 FMUL R57, R57, 0.25 ;  /* 0x3e80000039391820 */ /* 0x000fe20000400000 */
[----:B------:R-:W-:Y:S01]  /*2490*/  LOP3.LUT R12, R12, 0xf8, RZ, 0xc0, !PT ;  /* 0x000000f80c0c7812 */ /* 0x000fe200078ec0ff */
[----:B------:R-:W-:-:S02]  /*24a0*/  @P1 FMUL R59, R59, 0.25 ;  /* 0x3e8000003b3b1820 */ /* 0x000fc40000400000 */
[----:B------:R-:W-:Y:S02]  /*24b0*/  @P1 FMUL R47, R47, 0.25 ;  /* 0x3e8000002f2f1820 */ /* 0x000fe40000400000 */
[----:B------:R-:W-:Y:S01]  /*24c0*/  @P1 FMUL R46, R46, 0.25 ;  /* 0x3e8000002e2e1820 */ /* 0x000fe20000400000 */
[C---:B------:R-:W-:Y:S01]  /*24d0*/  FSETP.GEU.AND P1, PT, |R61|.reuse, 1.175494350822287508e-38, PT ;  /* 0x008000003d00780b */ /* 0x040fe20003f2e200 */
[----:B------:R-:W-:Y:S02]  /*24e0*/  @P2 FMUL R61, R61, 0.25 ;  /* 0x3e8000003d3d2820 */ /* 0x000fe40000400000 */
[----:B------:R-:W-:Y:S02]  /*24f0*/  @!P3 FMUL R78, R78, 16777216 ;  /* 0x4b8000004e4eb820 */ /* 0x000fe40000400000 */
[----:B-1----:R-:W-:Y:S02]  /*2500*/  FFMA.FTZ R63, R6, 1.1920928955078125e-07, R63 ;  /* 0x34000000063f7823 */ /* 0x002fe4000001003f */
[----:B------:R-:W0:Y:S01]  /*2510*/  MUFU.RCP R6, R78 ;  /* 0x0000004e00067308 */ /* 0x000e220000001000 */
[----:B------:R-:W-:-:S02]  /*2520*/  FFMA.FTZ R62, R7, 1.1920928955078125e-07, R62 ;  /* 0x34000000073e7823 */ /* 0x000fc4000001003e */
[----:B------:R-:W-:Y:S02]  /*2530*/  IMAD.MOV.U32 R22, RZ, RZ, R16 ;  /* 0x000000ffff167224 */ /* 0x000fe400078e0010 */
[----:B------:R-:W-:Y:S02]  /*2540*/  IMAD.SHL.U32 R16, R10, 0x2, RZ ;  /* 0x000000020a107824 */ /* 0x000fe400078e00ff */
[----:B------:R-:W-:Y:S02]  /*2550*/  @!P1 FMUL R61, R61, 16777216 ;  /* 0x4b8000003d3d9820 */ /* 0x000fe40000400000 */
[----:B------:R-:W-:Y:S01]  /*2560*/  @P2 FMUL R21, R21, 0.25 ;  /* 0x3e80000015152820 */ /* 0x000fe20000400000 */
[----:B------:R-:W-:Y:S01]  /*2570*/  IADD3 R13, P4, P5, R16, c[0x0][0x178], R9 ;  /* 0x00005e00100d7a10 */ /* 0x000fe20007d9e009 */
[----:B------:R-:W1:Y:S01]  /*2580*/  MUFU.RCP R7, R61 ;  /* 0x0000003d00077308 */ /* 0x000e620000001000 */
[----:B------:R-:W-:Y:S01]  /*2590*/  SHF.L.U32 R9, R0, 0xa, RZ ;  /* 0x0000000a00097819 */ /* 0x000fe200000006ff */
[----:B------:R-:W-:-:S02]  /*25a0*/  @!P3 FMUL R39, R39, 16777216 ;  /* 0x4b8000002727b820 */ /* 0x000fc40000400000 */
[----:B------:R-:W-:Y:S01]  /*25b0*/  @P2 FMUL R20, R20, 0.25 ;  /* 0x3e80000014142820 */ /* 0x000fe20000400000 */
[----:B------:R-:W-:Y:S01]  /*25c0*/  LOP3.LUT R15, R9, 0x1800, RZ, 0xc0, !PT ;  /* 0x00001800090f7812 */ /* 0x000fe200078ec0ff */
[----:B------:R-:W-:Y:S02]  /*25d0*/  @P2 FMUL R22, R22, 0.25 ;  /* 0x3e80000016162820 */ /* 0x000fe40000400000 */
[----:B------:R-:W-:Y:S02]  /*25e0*/  @P2 FMUL R32, R32, 0.25 ;  /* 0x3e80000020202820 */ /* 0x000fe40000400000 */
[----:B------:R-:W-:Y:S02]  /*25f0*/  @!P3 FMUL R43, R43, 16777216 ;  /* 0x4b8000002b2bb820 */ /* 0x000fe40000400000 */
[----:B------:R-:W-:Y:S02]  /*2600*/  @!P3 FMUL R49, R49, 16777216 ;  /* 0x4b8000003131b820 */ /* 0x000fe40000400000 */
[----:B------:R-:W-:-:S02]  /*2610*/  @!P3 FMUL R47, R47, 16777216 ;  /* 0x4b8000002f2fb820 */ /* 0x000fc40000400000 */
[----:B------:R-:W-:Y:S02]  /*2620*/  @P2 FMUL R54, R54, 0.25 ;  /* 0x3e80000036362820 */ /* 0x000fe40000400000 */
[----:B------:R-:W-:Y:S02]  /*2630*/  @P2 FMUL R56, R56, 0.25 ;  /* 0x3e80000038382820 */ /* 0x000fe40000400000 */
[----:B------:R-:W-:Y:S02]  /*2640*/  @P2 FMUL R58, R58, 0.25 ;  /* 0x3e8000003a3a2820 */ /* 0x000fe40000400000 */
[----:B------:R-:W-:Y:S02]  /*2650*/  @P2 FMUL R60, R60, 0.25 ;  /* 0x3e8000003c3c2820 */ /* 0x000fe40000400000 */
[----:B------:R-:W-:Y:S02]  /*2660*/  @P2 FMUL R33, R33, 0.25 ;  /* 0x3e80000021212820 */ /* 0x000fe40000400000 */
[----:B------:R-:W-:-:S02]  /*2670*/  @P2 FMUL R37, R37, 0.25 ;  /* 0x3e80000025252820 */ /* 0x000fc40000400000 */
[----:B------:R-:W-:Y:S02]  /*2680*/  @P2 FMUL R36, R36, 0.25 ;  /* 0x3e80000024242820 */ /* 0x000fe40000400000 */
[----:B------:R-:W-:Y:S02]  /*2690*/  @P2 FMUL R41, R41, 0.25 ;  /* 0x3e80000029292820 */ /* 0x000fe40000400000 */
[----:B------:R-:W-:Y:S02]  /*26a0*/  @P2 FMUL R40, R40, 0.25 ;  /* 0x3e80000028282820 */ /* 0x000fe40000400000 */
[----:B------:R-:W-:Y:S02]  /*26b0*/  @P2 FMUL R45, R45, 0.25 ;  /* 0x3e8000002d2d2820 */ /* 0x000fe40000400000 */
[----:B------:R-:W-:Y:S02]  /*26c0*/  @P2 FMUL R44, R44, 0.25 ;  /* 0x3e8000002c2c2820 */ /* 0x000fe40000400000 */
[----:B------:R-:W-:-:S02]  /*26d0*/  IMAD.SHL.U32 R16, R0, 0x10, RZ ;  /* 0x0000001000107824 */ /* 0x000fc400078e00ff */
[----:B------:R-:W-:Y:S02]  /*26e0*/  @!P3 FMUL R19, R19, 16777216 ;  /* 0x4b8000001313b820 */ /* 0x000fe40000400000 */
[----:B------:R-:W-:Y:S01]  /*26f0*/  @!P3 FMUL R17, R17, 16777216 ;  /* 0x4b8000001111b820 */ /* 0x000fe20000400000 */
[----:B------:R-:W-:Y:S01]  /*2700*/  LOP3.LUT R15, R15, 0x7f0, R16, 0xf8, !PT ;  /* 0x000007f00f0f7812 */ /* 0x000fe200078ef810 */
[----:B------:R-:W-:Y:S02]  /*2710*/  @!P3 FMUL R23, R23, 16777216 ;  /* 0x4b8000001717b820 */ /* 0x000fe40000400000 */
[----:B------:R-:W-:Y:S02]  /*2720*/  @!P3 FMUL R31, R31, 16777216 ;  /* 0x4b8000001f1fb820 */ /* 0x000fe40000400000 */
[----:B------:R-:W-:Y:S02]  /*2730*/  @!P3 FMUL R27, R27, 16777216 ;  /* 0x4b8000001b1bb820 */ /* 0x000fe40000400000 */
[----:B------:R-:W-:-:S02]  /*2740*/  @!P3 FMUL R35, R35, 16777216 ;  /* 0x4b8000002323b820 */ /* 0x000fc40000400000 */
[----:B------:R-:W-:Y:S02]  /*2750*/  @!P3 FMUL R51, R51, 16777216 ;  /* 0x4b8000003333b820 */ /* 0x000fe40000400000 */
[----:B------:R-:W-:Y:S02]  /*2760*/  @!P3 FMUL R53, R53, 16777216 ;  /* 0x4b8000003535b820 */ /* 0x000fe40000400000 */
[----:B------:R-:W-:Y:S02]  /*2770*/  @!P3 FMUL R55, R55, 16777216 ;  /* 0x4b8000003737b820 */ /* 0x000fe40000400000 */
[----:B------:R-:W-:Y:S02]  /*2780*/  @!P3 FMUL R57, R57, 16777216 ;  /* 0x4b8000003939b820 */ /* 0x000fe40000400000 */
[----:B------:R-:W-:Y:S02]  /*2790*/  @!P3 FMUL R59, R59, 16777216 ;  /* 0x4b8000003b3bb820 */ /* 0x000fe40000400000 */
[----:B------:R-:W-:Y:S01]  /*27a0*/  @!P3 FMUL R46, R46, 16777216 ;  /* 0x4b8000002e2eb820 */ /* 0x000fe20000400000 */
[----:B------:R-:W-:Y:S01]  /*27b0*/  ISETP.GE.U32.AND P3, PT, R25, 0x7f800000, PT ;  /* 0x7f8000001900780c */ /* 0x000fe20003f66070 */
[----:B------:R-:W-:Y:S01]  /*27c0*/  @P2 FMUL R28, R28, 0.25 ;  /* 0x3e8000001c1c2820 */ /* 0x000fe20000400000 */
[----:B------:R-:W-:Y:S01]  /*27d0*/  ISETP.GE.U32.AND P2, PT, R24, 0x7f800000, PT ;  /* 0x7f8000001800780c */ /* 0x000fe20003f46070 */
[----:B------:R-:W-:-:S04]  /*27e0*/  IMAD.HI R0, R8, 0x2, RZ ;  /* 0x0000000208007827 */ /* 0x000fc800078e02ff */
[----:B------:R-:W-:-:S04]  /*27f0*/  IMAD.HI R9, R10, 0x2, RZ ;  /* 0x000000020a097827 */ /* 0x000fc800078e02ff */
[----:B------:R-:W-:Y:S01]  /*2800*/  @!P1 FMUL R21, R21, 16777216 ;  /* 0x4b80000015159820 */ /* 0x000fe20000400000 */
[----:B------:R-:W-:Y:S01]  /*2810*/  IADD3.X R0, R9, c[0x0][0x17c], R0, P4, P5 ;  /* 0x00005f0009007a10 */ /* 0x000fe200027ea400 */
[----:B0-----:R-:W-:Y:S02]  /*2820*/  FMUL R38, R6, R39 ;  /* 0x0000002706267220 */ /* 0x001fe40000400000 */
[----:B------:R-:W-:Y:S02]  /*2830*/  @!P1 FMUL R20, R20, 16777216 ;  /* 0x4b80000014149820 */ /* 0x000fe40000400000 */
[----:B------:R-:W-:Y:S02]  /*2840*/  @!P1 FMUL R22, R22, 16777216 ;  /* 0x4b80000016169820 */ /* 0x000fe40000400000 */
[----:B------:R-:W-:Y:S02]  /*2850*/  @!P1 FMUL R32, R32, 16777216 ;  /* 0x4b80000020209820 */ /* 0x000fe40000400000 */
[----:B------:R-:W-:-:S02]  /*2860*/  FMUL R42, R6, R43 ;  /* 0x0000002b062a7220 */ /* 0x000fc40000400000 */
[C---:B------:R-:W-:Y:S02]  /*2870*/  FMUL R39, R6.reuse, R49 ;  /* 0x0000003106277220 */ /* 0x040fe40000400000 */
[----:B------:R-:W-:Y:S02]  /*2880*/  FMUL R52, R6, R47 ;  /* 0x0000002f06347220 */ /* 0x000fe40000400000 */
        /* <DEDUP_REMOVED lines=9> */
[----:B------:R-:W-:-:S02]  /*2920*/  @!P1 FMUL R45, R45, 16777216 ;  /* 0x4b8000002d2d9820 */ /* 0x000fc40000400000 */
[----:B------:R-:W-:Y:S02]  /*2930*/  @!P1 FMUL R44, R44, 16777216 ;  /* 0x4b8000002c2c9820 */ /* 0x000fe40000400000 */
[C---:B------:R-:W-:Y:S02]  /*2940*/  FMUL R29, R6.reuse, R19 ;  /* 0x00000013061d7220 */ /* 0x040fe40000400000 */
[C---:B------:R-:W-:Y:S02]  /*2950*/  FMUL R30, R6.reuse, R17 ;  /* 0x00000011061e7220 */ /* 0x040fe40000400000 */
[C---:B------:R-:W-:Y:S02]  /*2960*/  FMUL R34, R6.reuse, R23 ;  /* 0x0000001706227220 */ /* 0x040fe40000400000 */
[C---:B------:R-:W-:Y:S02]  /*2970*/  FMUL R31, R6.reuse, R31 ;  /* 0x0000001f061f7220 */ /* 0x040fe40000400000 */
[----:B------:R-:W-:-:S02]  /*2980*/  FMUL R11, R6, R27 ;  /* 0x0000001b060b7220 */ /* 0x000fc40000400000 */
[C---:B------:R-:W-:Y:S02]  /*2990*/  FMUL R35, R6.reuse, R35 ;  /* 0x0000002306237220 */ /* 0x040fe40000400000 */
[C---:B------:R-:W-:Y:S02]  /*29a0*/  FMUL R10, R6.reuse, R51 ;  /* 0x00000033060a7220 */ /* 0x040fe40000400000 */
[C---:B------:R-:W-:Y:S02]  /*29b0*/  FMUL R48, R6.reuse, R53 ;  /* 0x0000003506307220 */ /* 0x040fe40000400000 */
[C---:B------:R-:W-:Y:S02]  /*29c0*/  FMUL R43, R6.reuse, R55 ;  /* 0x00000037062b7220 */ /* 0x040fe40000400000 */
[C---:B------:R-:W-:Y:S02]  /*29d0*/  FMUL R49, R6.reuse, R57 ;  /* 0x0000003906317220 */ /* 0x040fe40000400000 */
[----:B------:R-:W-:-:S02]  /*29e0*/  FMUL R50, R6, R59 ;  /* 0x0000003b06327220 */ /* 0x000fc40000400000 */
[----:B------:R-:W-:Y:S02]  /*29f0*/  FMUL R47, R6, R46 ;  /* 0x0000002e062f7220 */ /* 0x000fe40000400000 */
[----:B------:R-:W-:Y:S01]  /*2a00*/  @!P1 FMUL R28, R28, 16777216 ;  /* 0x4b8000001c1c9820 */ /* 0x000fe20000400000 */
[----:B------:R-:W-:Y:S01]  /*2a10*/  FSETP.NEU.AND P1, PT, R24, RZ, PT ;  /* 0x000000ff1800720b */ /* 0x000fe20003f2d000 */
[C---:B-1----:R-:W-:Y:S02]  /*2a20*/  FMUL R6, R7.reuse, R21 ;  /* 0x0000001507067220 */ /* 0x042fe40000400000 */
[C---:B------:R-:W-:Y:S02]  /*2a30*/  FMUL R19, R7.reuse, R20 ;  /* 0x0000001407137220 */ /* 0x040fe40000400000 */
[C---:B------:R-:W-:Y:S02]  /*2a40*/  FMUL R23, R7.reuse, R22 ;  /* 0x0000001607177220 */ /* 0x040fe40000400000 */
[----:B------:R-:W-:Y:S01]  /*2a50*/  FMUL R21, R7, R32 ;  /* 0x0000002007157220 */ /* 0x000fe20000400000 */
[----:B------:R-:W-:Y:S01]  /*2a60*/  F2FP.PACK_AB R19, R19, R6 ;  /* 0x000000061313723e */ /* 0x000fe200000000ff */
[----:B------:R-:W-:-:S02]  /*2a70*/  FMUL R8, R7, R54 ;  /* 0x0000003607087220 */ /* 0x000fc40000400000 */
[C---:B------:R-:W-:Y:S02]  /*2a80*/  FMUL R18, R7.reuse, R56 ;  /* 0x0000003807127220 */ /* 0x040fe40000400000 */
[----:B------:R-:W-:Y:S01]  /*2a90*/  FMUL R22, R7, R58 ;  /* 0x0000003a07167220 */ /* 0x000fe20000400000 */
[----:B------:R-:W-:Y:S01]  /*2aa0*/  F2FP.PACK_AB R23, R23, R8 ;  /* 0x000000081717723e */ /* 0x000fe200000000ff */
[----:B------:R-:W-:Y:S01]  /*2ab0*/  FMUL R9, R7, R60 ;  /* 0x0000003c07097220 */ /* 0x000fe20000400000 */
[----:B------:R-:W-:Y:S01]  /*2ac0*/  F2FP.PACK_AB R8, R49, R52 ;  /* 0x000000343108723e */ /* 0x000fe200000000ff */
[C---:B------:R-:W-:Y:S02]  /*2ad0*/  FMUL R17, R7.reuse, R33 ;  /* 0x0000002107117220 */ /* 0x040fe40000400000 */
[C---:B------:R-:W-:Y:S01]  /*2ae0*/  FMUL R16, R7.reuse, R41 ;  /* 0x0000002907107220 */ /* 0x040fe20000400000 */
[----:B------:R-:W-:Y:S01]  /*2af0*/  F2FP.PACK_AB R18, R18, R9 ;  /* 0x000000091212723e */ /* 0x000fe200000000ff */
[----:B------:R-:W-:Y:S01]  /*2b00*/  FMUL R20, R7, R40 ;  /* 0x0000002807147220 */ /* 0x000fe20000400000 */
[----:B------:R-:W-:Y:S01]  /*2b10*/  F2FP.PACK_AB R9, R39, R48 ;  /* 0x000000302709723e */ /* 0x000fe200000000ff */
[----:B------:R-:W-:-:S02]  /*2b20*/  FMUL R27, R7, R44 ;  /* 0x0000002c071b7220 */ /* 0x000fc40000400000 */
[C---:B------:R-:W-:Y:S02]  /*2b30*/  FMUL R45, R7.reuse, R45 ;  /* 0x0000002d072d7220 */ /* 0x040fe40000400000 */
[C---:B------:R-:W-:Y:S01]  /*2b40*/  FMUL R36, R7.reuse, R36 ;  /* 0x0000002407247220 */ /* 0x040fe20000400000 */
[----:B------:R-:W-:Y:S01]  /*2b50*/  F2FP.PACK_AB R20, R20, R27 ;  /* 0x0000001b1414723e */ /* 0x000fe200000000ff */
[C---:B------:R-:W-:Y:S01]  /*2b60*/  FMUL R32, R7.reuse, R37 ;  /* 0x0000002507207220 */ /* 0x040fe20000400000 */
[----:B------:R-:W-:Y:S01]  /*2b70*/  F2FP.PACK_AB R16, R16, R45 ;  /* 0x0000002d1010723e */ /* 0x000fe200000000ff */
[----:B------:R-:W-:Y:S01]  /*2b80*/  FMUL R7, R7, R28 ;  /* 0x0000001c07077220 */ /* 0x000fe20000400000 */
[----:B------:R-:W-:Y:S01]  /*2b90*/  F2FP.PACK_AB R21, R21, R36 ;  /* 0x000000241515723e */ /* 0x000fe200000000ff */
[----:B------:R-:W-:Y:S01]  /*2ba0*/  IMAD.IADD R4, R25, 0x1, -R4 ;  /* 0x0000000119047824 */ /* 0x000fe200078e0a04 */
[----:B------:R-:W-:Y:S01]  /*2bb0*/  F2FP.PACK_AB R17, R17, R32 ;  /* 0x000000201111723e */ /* 0x000fe200000000ff */
[----:B------:R-:W-:Y:S01]  /*2bc0*/  FADD R27, R5, -1 ;  /* 0xbf800000051b7421 */ /* 0x000fe20000000000 */
[----:B------:R-:W-:Y:S01]  /*2bd0*/  F2FP.PACK_AB R22, R22, R7 ;  /* 0x000000071616723e */ /* 0x000fe200000000ff */
[----:B------:R-:W-:Y:S01]  /*2be0*/  FADD R28, R4, -1 ;  /* 0xbf800000041c7421 */ /* 0x000fe20000000000 */
[----:B------:R-:W-:Y:S01]  /*2bf0*/  MOV R7, 0x3dc6b27f ;  /* 0x3dc6b27f00077802 */ /* 0x000fe20000000f00 */
[----:B------:R0:W-:Y:S04]  /*2c00*/  STS.128 [R26+0x400], R16 ;  /* 0x000400101a007388 */ /* 0x0001e80000000c00 */
[-C--:B------:R-:W-:Y:S01]  /*2c10*/  FFMA.FTZ R4, R27, R7.reuse, -0.16845393180847167969 ;  /* 0xbe2c7f301b047423 */ /* 0x080fe20000010007 */
[----:B------:R1:W-:Y:S01]  /*2c20*/  STS.128 [R26], R20 ;  /* 0x000000141a007388 */ /* 0x0003e20000000c00 */
[----:B------:R-:W-:-:S02]  /*2c30*/  FFMA.FTZ R5, R28, R7, -0.16845393180847167969 ;  /* 0xbe2c7f301c057423 */ /* 0x000fc40000010007 */
[C---:B------:R-:W-:Y:S01]  /*2c40*/  FFMA.FTZ R6, R27.reuse, R4, 0.1716887056827545166 ;  /* 0x3e2fcf2a1b067423 */ /* 0x040fe20000010004 */
[----:B------:R-:W-:Y:S01]  /*2c50*/  F2FP.PACK_AB R4, R50, R47 ;  /* 0x0000002f3204723e */ /* 0x000fe200000000ff */
[C---:B------:R-:W-:Y:S02]  /*2c60*/  FFMA.FTZ R5, R28.reuse, R5, 0.1716887056827545166 ;  /* 0x3e2fcf2a1c057423 */ /* 0x040fe40000010005 */
[----:B------:R-:W-:Y:S02]  /*2c70*/  FFMA.FTZ R6, R27, R6, -0.17900948226451873779 ;  /* 0xbe374e431b067423 */ /* 0x000fe40000010006 */
[----:B------:R-:W-:Y:S01]  /*2c80*/  FFMA.FTZ R7, R28, R5, -0.17900948226451873779 ;  /* 0xbe374e431c077423 */ /* 0x000fe20000010005 */
[----:B------:R-:W-:Y:S01]  /*2c90*/  F2FP.PACK_AB R5, R10, R43 ;  /* 0x0000002b0a05723e */ /* 0x000fe200000000ff */
[----:B0-----:R-:W-:Y:S02]  /*2ca0*/  IMAD R18, R3, c[0x0][0x1c8], RZ ;  /* 0x0000720003127a24 */ /* 0x001fe400078e02ff */
[----:B------:R-:W-:-:S02]  /*2cb0*/  IMAD.MOV.U32 R3, RZ, RZ, c[0x0][0x1c8] ;  /* 0x00007200ff037624 */ /* 0x000fc400078e00ff */
[----:B------:R-:W-:Y:S01]  /*2cc0*/  FFMA.FTZ R10, R27, R6, 0.20512372255325317383 ;  /* 0x3e520bf41b0a7423 */ /* 0x000fe20000010006 */
[----:B------:R-:W-:Y:S01]  /*2cd0*/  F2FP.PACK_AB R6, R35, R42 ;  /* 0x0000002a2306723e */ /* 0x000fe200000000ff */
[C---:B------:R-:W-:Y:S01]  /*2ce0*/  FFMA.FTZ R7, R28.reuse, R7, 0.20512372255325317383 ;  /* 0x3e520bf41c077423 */ /* 0x040fe20000010007 */
[----:B-1----:R-:W-:Y:S01]  /*2cf0*/  LEA R20, R3, R18, 0x1 ;  /* 0x0000001203147211 */ /* 0x002fe200078e08ff */
[----:B------:R-:W-:Y:S01]  /*2d00*/  FFMA.FTZ R10, R27, R10, -0.24046532809734344482 ;  /* 0xbe763c8b1b0a7423 */ /* 0x000fe2000001000a */
[----:B------:R-:W-:Y:S01]  /*2d10*/  LOP3.LUT R21, R15, 0x20, RZ, 0x3c, !PT ;  /* 0x000000200f157812 */ /* 0x000fe200078e3cff */
[----:B------:R-:W-:Y:S02]  /*2d20*/  FFMA.FTZ R7, R28, R7, -0.24046532809734344482 ;  /* 0xbe763c8b1c077423 */ /* 0x000fe40000010007 */
[----:B------:R-:W-:Y:S01]  /*2d30*/  FFMA.FTZ R16, R27, R10, 0.28857114911079406738 ;  /* 0x3e93bf991b107423 */ /* 0x000fe2000001000a */
[----:B------:R-:W-:Y:S01]  /*2d40*/  F2FP.PACK_AB R10, R11, R38 ;  /* 0x000000260b0a723e */ /* 0x000fe200000000ff */
[----:B------:R-:W-:-:S02]  /*2d50*/  IMAD R22, R3, 0x2, R20 ;  /* 0x0000000203167824 */ /* 0x000fc400078e0214 */
[----:B------:R-:W-:Y:S02]  /*2d60*/  FFMA.FTZ R16, R27, R16, -0.36067417263984680176 ;  /* 0xbeb8aa491b107423 */ /* 0x000fe40000010010 */
[----:B------:R-:W-:Y:S01]  /*2d70*/  FFMA.FTZ R11, R28, R7, 0.28857114911079406738 ;  /* 0x3e93bf991c0b7423 */ /* 0x000fe20000010007 */
[----:B------:R-:W-:Y:S01]  /*2d80*/  LEA R32, R3, R22, 0x1 ;  /* 0x0000001603207211 */ /* 0x000fe200078e08ff */
[----:B------:R-:W-:Y:S01]  /*2d90*/  FFMA.FTZ R16, R27, R16, 0.48089820146560668945 ;  /* 0x3ef6384a1b107423 */ /* 0x000fe20000010010 */
[----:B------:R-:W-:Y:S01]  /*2da0*/  F2FP.PACK_AB R7, R30, R31 ;  /* 0x0000001f1e07723e */ /* 0x000fe200000000ff */
[C---:B------:R-:W-:Y:S01]  /*2db0*/  FFMA.FTZ R17, R28.reuse, R11, -0.36067417263984680176 ;  /* 0xbeb8aa491c117423 */ /* 0x040fe2000001000b */
[----:B------:R-:W-:Y:S01]  /*2dc0*/  F2FP.PACK_AB R11, R29, R34 ;  /* 0x000000221d0b723e */ /* 0x000fe200000000ff */
[----:B------:R-:W-:Y:S02]  /*2dd0*/  IMAD R38, R3, 0x2, R32 ;  /* 0x0000000203267824 */ /* 0x000fe400078e0220 */
[----:B------:R-:W-:Y:S01]  /*2de0*/  FFMA.FTZ R16, R27, R16, -0.72134751081466674805 ;  /* 0xbf38aa3b1b107423 */ /* 0x000fe20000010010 */
[----:B------:R0:W-:Y:S01]  /*2df0*/  STS.128 [R26+0x80], R4 ;  /* 0x000080041a007388 */ /* 0x0001e20000000c00 */
[C---:B------:R-:W-:Y:S01]  /*2e00*/  FFMA.FTZ R17, R28.reuse, R17, 0.48089820146560668945 ;  /* 0x3ef6384a1c117423 */ /* 0x040fe20000010011 */
[----:B------:R-:W-:Y:S01]  /*2e10*/  LEA R40, R3, R38, 0x1 ;  /* 0x0000002603287211 */ /* 0x000fe200078e08ff */
[----:B------:R-:W-:Y:S01]  /*2e20*/  FMUL R16, R27, R16 ;  /* 0x000000101b107220 */ /* 0x000fe20000400000 */
[----:B------:R1:W-:Y:S01]  /*2e30*/  STS.128 [R26+0x480], R8 ;  /* 0x000480081a007388 */ /* 0x0003e20000000c00 */
[----:B------:R-:W-:-:S02]  /*2e40*/  FFMA.FTZ R17, R28, R17, -0.72134751081466674805 ;  /* 0xbf38aa3b1c117423 */ /* 0x000fc40000010011 */
[----:B------:R-:W-:Y:S02]  /*2e50*/  FMUL R16, R27, R16 ;  /* 0x000000101b107220 */ /* 0x000fe40000400000 */
[----:B------:R-:W-:Y:S02]  /*2e60*/  IMAD R42, R3, 0x2, R40 ;  /* 0x00000002032a7824 */ /* 0x000fe400078e0228 */
[----:B------:R-:W-:Y:S02]  /*2e70*/  FFMA.FTZ R27, R27, 1.4426950216293334961, R16 ;  /* 0x3fb8aa3b1b1b7823 */ /* 0x000fe40000010010 */
[----:B------:R-:W-:Y:S01]  /*2e80*/  FMUL R17, R28, R17 ;  /* 0x000000111c117220 */ /* 0x000fe20000400000 */
[C---:B------:R-:W-:Y:S01]  /*2e90*/  LEA R16, R3.reuse, R42, 0x1 ;  /* 0x0000002a03107211 */ /* 0x040fe200078e08ff */
[----:B------:R-:W-:Y:S02]  /*2ea0*/  FADD R62, R62, R27 ;  /* 0x0000001b3e3e7221 */ /* 0x000fe40000000000 */
[C---:B------:R-:W-:Y:S01]  /*2eb0*/  FMUL R17, R28.reuse, R17 ;  /* 0x000000111c117220 */ /* 0x040fe20000400000 */
[C---:B------:R-:W-:Y:S01]  /*2ec0*/  LEA R44, R3.reuse, R16, 0x1 ;  /* 0x00000010032c7211 */ /* 0x040fe200078e08ff */
[----:B0-----:R-:W-:Y:S01]  /*2ed0*/  @P3 IMAD.MOV.U32 R4, RZ, RZ, 0x7f800000 ;  /* 0x7f800000ff043424 */ /* 0x001fe200078e00ff */
[----:B------:R-:W-:Y:S01]  /*2ee0*/  BAR.SYNC.DEFER_BLOCKING 0x0 ;  /* 0x0000000000007b1d */ /* 0x000fe20000010000 */
[----:B------:R-:W-:Y:S01]  /*2ef0*/  FFMA.FTZ R28, R28, 1.4426950216293334961, R17 ;  /* 0x3fb8aa3b1c1c7823 */ /* 0x000fe20000010011 */
[----:B------:R-:W-:Y:S01]  /*2f00*/  LEA R46, R3, R44, 0x1 ;  /* 0x0000002c032e7211 */ /* 0x000fe200078e08ff */
[----:B------:R-:W-:Y:S01]  /*2f10*/  @P2 IMAD.MOV.U32 R17, RZ, RZ, 0x7f800000 ;  /* 0x7f800000ff112424 */ /* 0x000fe200078e00ff */
[-C--:B-1----:R-:W-:Y:S01]  /*2f20*/  LEA R26, P4, R20, R13.reuse, 0x1 ;  /* 0x0000000d141a7211 */ /* 0x082fe200078808ff */
[----:B------:R-:W-:Y:S01]  /*2f30*/  FADD R63, R63, R28 ;  /* 0x0000001c3f3f7221 */ /* 0x000fe20000000000 */
[----:B------:R-:W-:Y:S01]  /*2f40*/  LEA R28, P5, R22, R13, 0x1 ;  /* 0x0000000d161c7211 */ /* 0x000fe200078a08ff */
[----:B------:R-:W-:Y:S01]  /*2f50*/  IMAD R50, R3, 0x2, R46 ;  /* 0x0000000203327824 */ /* 0x000fe200078e022e */
[----:B------:R-:W-:Y:S01]  /*2f60*/  LEA.HI.X.SX32 R27, R20, R0, 0x1, P4 ;  /* 0x00000000141b7211 */ /* 0x000fe200020f0eff */
[----:B------:R-:W-:Y:S01]  /*2f70*/  @P2 FFMA.FTZ R62, R24, R17, +INF ;  /* 0x7f800000183e2423 */ /* 0x000fe20000010011 */
[C---:B------:R-:W-:Y:S01]  /*2f80*/  FSETP.NEU.AND P2, PT, R25.reuse, RZ, PT ;  /* 0x000000ff1900720b */ /* 0x040fe20003f4d000 */
[----:B------:R-:W-:Y:S01]  /*2f90*/  @P3 FFMA.FTZ R63, R25, R4, +INF ;  /* 0x7f800000193f3423 */ /* 0x000fe20000010004 */
[----:B------:R-:W-:-:S02]  /*2fa0*/  LEA R52, R3, R50, 0x1 ;  /* 0x0000003203347211 */ /* 0x000fc400078e08ff */
[-C--:B------:R-:W-:Y:S02]  /*2fb0*/  LEA R24, P3, R18, R13.reuse, 0x1 ;  /* 0x0000000d12187211 */ /* 0x080fe400078608ff */
[-C--:B------:R-:W-:Y:S01]  /*2fc0*/  LEA.HI.X.SX32 R29, R22, R0.reuse, 0x1, P5 ;  /* 0x00000000161d7211 */ /* 0x080fe200028f0eff */
[C---:B------:R-:W-:Y:S01]  /*2fd0*/  IMAD R54, R3.reuse, 0x2, R52 ;  /* 0x0000000203367824 */ /* 0x040fe200078e0234 */
[----:B------:R-:W-:Y:S02]  /*2fe0*/  LEA.HI.X.SX32 R25, R18, R0, 0x1, P3 ;  /* 0x0000000012197211 */ /* 0x000fe400018f0eff */
[CC--:B------:R-:W-:Y:S02]  /*2ff0*/  LEA R30, P3, R32.reuse, R13.reuse, 0x1 ;  /* 0x0000000d201e7211 */ /* 0x0c0fe400078608ff */
[C---:B------:R-:W-:Y:S02]  /*3000*/  LEA R56, R3.reuse, R54, 0x1 ;  /* 0x0000003603387211 */ /* 0x040fe400078e08ff */
[-C--:B------:R-:W-:Y:S01]  /*3010*/  LEA.HI.X.SX32 R31, R32, R0.reuse, 0x1, P3 ;  /* 0x00000000201f7211 */ /* 0x080fe200018f0eff */
[----:B------:R-:W0:Y:S01]  /*3020*/  LDS.128 R4, [R15] ;  /* 0x000000000f047984 */ /* 0x000e220000000c00 */
[-C--:B------:R-:W-:Y:S01]  /*3030*/  LEA R34, P3, R38, R13.reuse, 0x1 ;  /* 0x0000000d26227211 */ /* 0x080fe200078608ff */
[----:B------:R-:W-:Y:S01]  /*3040*/  IMAD R58, R3, 0x2, R56 ;  /* 0x00000002033a7824 */ /* 0x000fe200078e0238 */
[----:B------:R-:W-:Y:S01]  /*3050*/  LEA R32, P4, R40, R13, 0x1 ;  /* 0x0000000d28207211 */ /* 0x000fe200078808ff */
[----:B------:R-:W1:Y:S01]  /*3060*/  LDS.128 R20, [R21] ;  /* 0x0000000015147984 */ /* 0x000e620000000c00 */
[----:B------:R-:W-:-:S02]  /*3070*/  LEA.HI.X.SX32 R35, R38, R0, 0x1, P3 ;  /* 0x0000000026237211 */ /* 0x000fc400018f0eff */
[C---:B------:R-:W-:Y:S02]  /*3080*/  LEA R60, R3.reuse, R58, 0x1 ;  /* 0x0000003a033c7211 */ /* 0x040fe400078e08ff */
[-C--:B------:R-:W-:Y:S02]  /*3090*/  LEA.HI.X.SX32 R33, R40, R0.reuse, 0x1, P4 ;  /* 0x0000000028217211 */ /* 0x080fe400020f0eff */
[-C--:B------:R-:W-:Y:S01]  /*30a0*/  LEA R36, P5, R42, R13.reuse, 0x1 ;  /* 0x0000000d2a247211 */ /* 0x080fe200078a08ff */
[C---:B------:R-:W-:Y:S01]  /*30b0*/  IMAD R66, R3.reuse, 0x2, R60 ;  /* 0x0000000203427824 */ /* 0x040fe200078e023c */
[----:B------:R-:W-:Y:S02]  /*30c0*/  LEA R40, P3, R16, R13, 0x1 ;  /* 0x0000000d10287211 */ /* 0x000fe400078608ff */
[----:B------:R-:W-:Y:S02]  /*30d0*/  LEA.HI.X.SX32 R37, R42, R0, 0x1, P5 ;  /* 0x000000002a257211 */ /* 0x000fe400028f0eff */
[----:B------:R-:W-:-:S02]  /*30e0*/  LEA R68, R3, R66, 0x1 ;  /* 0x0000004203447211 */ /* 0x000fc400078e08ff */
[-C--:B------:R-:W-:Y:S02]  /*30f0*/  LEA.HI.X.SX32 R41, R16, R0.reuse, 0x1, P3 ;  /* 0x0000000010297211 */ /* 0x080fe400018f0eff */
[-C--:B------:R-:W-:Y:S01]  /*3100*/  LEA R38, P4, R44, R13.reuse, 0x1 ;  /* 0x0000000d2c267211 */ /* 0x080fe200078808ff */
[C---:B------:R-:W-:Y:S01]  /*3110*/  IMAD R70, R3.reuse, 0x2, R68 ;  /* 0x0000000203467824 */ /* 0x040fe200078e0244 */
[----:B------:R-:W-:Y:S02]  /*3120*/  LEA R42, P3, R46, R13, 0x1 ;  /* 0x0000000d2e2a7211 */ /* 0x000fe400078608ff */
[----:B------:R-:W-:Y:S02]  /*3130*/  LEA.HI.X.SX32 R39, R44, R0, 0x1, P4 ;  /* 0x000000002c277211 */ /* 0x000fe400020f0eff */
[----:B------:R-:W-:Y:S02]  /*3140*/  LEA R72, R3, R70, 0x1 ;  /* 0x0000004603487211 */ /* 0x000fe400078e08ff */
[----:B------:R-:W-:-:S02]  /*3150*/  LEA.HI.X.SX32 R43, R46, R0, 0x1, P3 ;  /* 0x000000002e2b7211 */ /* 0x000fc400018f0eff */
[----:B------:R-:W-:Y:S01]  /*3160*/  LOP3.LUT R17, R15, 0x40, RZ, 0x3c, !PT ;  /* 0x000000400f117812 */ /* 0x000fe200078e3cff */
[C---:B------:R-:W-:Y:S01]  /*3170*/  IMAD R74, R3.reuse, 0x2, R72 ;  /* 0x00000002034a7824 */ /* 0x040fe200078e0248 */
[-C--:B------:R-:W-:Y:S02]  /*3180*/  LEA R48, P3, R50, R13.reuse, 0x1 ;  /* 0x0000000d32307211 */ /* 0x080fe400078608ff */
[-C--:B------:R-:W-:Y:S02]  /*3190*/  LEA R46, P4, R52, R13.reuse, 0x1 ;  /* 0x0000000d342e7211 */ /* 0x080fe400078808ff */
[----:B------:R-:W-:Y:S01]  /*31a0*/  LEA R76, R3, R74, 0x1 ;  /* 0x0000004a034c7211 */ /* 0x000fe200078e08ff */
[----:B------:R-:W2:Y:S01]  /*31b0*/  LDS.128 R16, [R17] ;  /* 0x0000000011107984 */ /* 0x000ea20000000c00 */
[----:B------:R-:W-:Y:S02]  /*31c0*/  LEA R44, P5, R54, R13, 0x1 ;  /* 0x0000000d362c7211 */ /* 0x000fe400078a08ff */
[----:B------:R-:W-:Y:S01]  /*31d0*/  LOP3.LUT R8, R15, 0x60, RZ, 0x3c, !PT ;  /* 0x000000600f087812 */ /* 0x000fe200078e3cff */
[----:B------:R-:W-:Y:S01]  /*31e0*/  IMAD R78, R3, 0x2, R76 ;  /* 0x00000002034e7824 */ /* 0x000fe200078e024c */
[-C--:B------:R-:W-:Y:S01]  /*31f0*/  LEA.HI.X.SX32 R49, R50, R0.reuse, 0x1, P3 ;  /* 0x0000000032317211 */ /* 0x080fe200018f0eff */
[----:B0-----:R-:W-:Y:S01]  /*3200*/  STG.E.U16 [R24.64], R4 ;  /* 0x0000000418007986 */ /* 0x001fe2000c101504 */
[----:B------:R-:W-:-:S02]  /*3210*/  LEA.HI.X.SX32 R47, R52, R0, 0x1, P4 ;  /* 0x00000000342f7211 */ /* 0x000fc400020f0eff */
[C---:B------:R-:W-:Y:S01]  /*3220*/  LEA R80, R3.reuse, R78, 0x1 ;  /* 0x0000004e03507211 */ /* 0x040fe200078e08ff */
[----:B------:R-:W0:Y:S01]  /*3230*/  LDS.128 R8, [R8] ;  /* 0x0000000008087984 */ /* 0x000e220000000c00 */
[-C--:B------:R-:W-:Y:S02]  /*3240*/  LEA.HI.X.SX32 R45, R54, R0.reuse, 0x1, P5 ;  /* 0x00000000362d7211 */ /* 0x080fe400028f0eff */
[-C--:B------:R-:W-:Y:S01]  /*3250*/  LEA R50, P3, R56, R13.reuse, 0x1 ;  /* 0x0000000d38327211 */ /* 0x080fe200078608ff */
[C---:B------:R-:W-:Y:S01]  /*3260*/  IMAD R82, R3.reuse, 0x2, R80 ;  /* 0x0000000203527824 */ /* 0x040fe200078e0250 */
[----:B------:R-:W-:Y:S01]  /*3270*/  LEA R52, P5, R60, R13, 0x1 ;  /* 0x0000000d3c347211 */ /* 0x000fe200078a08ff */
[----:B-1----:R1:W-:Y:S01]  /*3280*/  STG.E.U16 [R26.64], R20 ;  /* 0x000000141a007986 */ /* 0x0023e2000c101504 */
[----:B------:R-:W-:Y:S02]  /*3290*/  LEA.HI.X.SX32 R51, R56, R0, 0x1, P3 ;  /* 0x0000000038337211 */ /* 0x000fe400018f0eff */
[----:B------:R-:W-:-:S02]  /*32a0*/  LEA R88, R3, R82, 0x1 ;  /* 0x0000005203587211 */ /* 0x000fc400078e08ff */
[-C--:B------:R-:W-:Y:S02]  /*32b0*/  LEA.HI.X.SX32 R53, R60, R0.reuse, 0x1, P5 ;  /* 0x000000003c357211 */ /* 0x080fe400028f0eff */
[-C--:B------:R-:W-:Y:S01]  /*32c0*/  LEA R60, P3, R66, R13.reuse, 0x1 ;  /* 0x0000000d423c7211 */ /* 0x080fe200078608ff */
[----:B------:R-:W-:Y:S01]  /*32d0*/  IMAD R90, R3, 0x2, R88 ;  /* 0x00000002035a7824 */ /* 0x000fe200078e0258 */
[-C--:B------:R-:W-:Y:S02]  /*32e0*/  LEA R56, P5, R70, R13.reuse, 0x1 ;  /* 0x0000000d46387211 */ /* 0x080fe400078a08ff */
[----:B------:R-:W-:Y:S02]  /*32f0*/  LEA R54, P4, R58, R13, 0x1 ;  /* 0x0000000d3a367211 */ /* 0x000fe400078808ff */
[-C--:B------:R-:W-:Y:S02]  /*3300*/  LEA.HI.X.SX32 R61, R66, R0.reuse, 0x1, P3 ;  /* 0x00000000423d7211 */ /* 0x080fe400018f0eff */
[----:B------:R-:W-:-:S02]  /*3310*/  LEA.HI.X.SX32 R57, R70, R0, 0x1, P5 ;  /* 0x0000000046397211 */ /* 0x000fc400028f0eff */
[-C--:B------:R-:W-:Y:S02]  /*3320*/  LEA R70, P3, R72, R13.reuse, 0x1 ;  /* 0x0000000d48467211 */ /* 0x080fe400078608ff */
[-C--:B------:R-:W-:Y:S02]  /*3330*/  LEA R66, P5, R76, R13.reuse, 0x1 ;  /* 0x0000000d4c427211 */ /* 0x080fe400078a08ff */
[C---:B------:R-:W-:Y:S02]  /*3340*/  LEA R92, R3.reuse, R90, 0x1 ;  /* 0x0000005a035c7211 */ /* 0x040fe400078e08ff */
[-C--:B------:R-:W-:Y:S01]  /*3350*/  LEA.HI.X.SX32 R55, R58, R0.reuse, 0x1, P4 ;  /* 0x000000003a377211 */ /* 0x080fe200020f0eff */
[----:B--2---:R-:W-:Y:S01]  /*3360*/  STG.E.U16 [R28.64], R16 ;  /* 0x000000101c007986 */ /* 0x004fe2000c101504 */
[----:B------:R-:W-:Y:S01]  /*3370*/  LEA R58, P4, R68, R13, 0x1 ;  /* 0x0000000d443a7211 */ /* 0x000fe200078808ff */
[----:B------:R-:W-:Y:S01]  /*3380*/  IMAD R94, R3, 0x2, R92 ;  /* 0x00000002035e7824 */ /* 0x000fe200078e025c */
[----:B------:R-:W-:-:S02]  /*3390*/  LEA.HI.X.SX32 R71, R72, R0, 0x1, P3 ;  /* 0x0000000048477211 */ /* 0x000fc400018f0eff */
[-C--:B------:R-:W-:Y:S02]  /*33a0*/  LEA.HI.X.SX32 R67, R76, R0.reuse, 0x1, P5 ;  /* 0x000000004c437211 */ /* 0x080fe400028f0eff */
[-C--:B------:R-:W-:Y:S02]  /*33b0*/  LEA R76, P3, R78, R13.reuse, 0x1 ;  /* 0x0000000d4e4c7211 */ /* 0x080fe400078608ff */
[-C--:B------:R-:W-:Y:S01]  /*33c0*/  LEA.HI.X.SX32 R59, R68, R0.reuse, 0x1, P4 ;  /* 0x00000000443b7211 */ /* 0x080fe200020f0eff */
[----:B0-----:R-:W-:Y:S01]  /*33d0*/  STG.E.U16 [R30.64], R8 ;  /* 0x000000081e007986 */ /* 0x001fe2000c101504 */
[----:B------:R-:W-:Y:S02]  /*33e0*/  LEA R68, P4, R74, R13, 0x1 ;  /* 0x0000000d4a447211 */ /* 0x000fe400078808ff */
[----:B------:R-:W-:Y:S02]  /*33f0*/  LEA.HI.X.SX32 R77, R78, R0, 0x1, P3 ;  /* 0x000000004e4d7211 */ /* 0x000fe400018f0eff */
[----:B------:R-:W-:-:S02]  /*3400*/  LEA R78, R3, R94, 0x1 ;  /* 0x0000005e034e7211 */ /* 0x000fc400078e08ff */
[-C--:B------:R-:W-:Y:S02]  /*3410*/  LEA.HI.X.SX32 R69, R74, R0.reuse, 0x1, P4 ;  /* 0x000000004a457211 */ /* 0x080fe400020f0eff */
[-C--:B------:R-:W-:Y:S01]  /*3420*/  LEA R74, P4, R80, R13.reuse, 0x1 ;  /* 0x0000000d504a7211 */ /* 0x080fe200078808ff */
[----:B------:R-:W-:Y:S01]  /*3430*/  IMAD R96, R3, 0x2, R78 ;  /* 0x0000000203607824 */ /* 0x000fe200078e024e */
[-C--:B------:R-:W-:Y:S02]  /*3440*/  LEA R72, P5, R82, R13.reuse, 0x1 ;  /* 0x0000000d52487211 */ /* 0x080fe400078a08ff */
[-C--:B------:R-:W-:Y:S02]  /*3450*/  LEA.HI.X.SX32 R75, R80, R0.reuse, 0x1, P4 ;  /* 0x00000000504b7211 */ /* 0x080fe400020f0eff */
[----:B------:R-:W-:Y:S02]  /*3460*/  LEA.HI.X.SX32 R73, R82, R0, 0x1, P5 ;  /* 0x0000000052497211 */ /* 0x000fe400028f0eff */
[----:B------:R-:W-:-:S02]  /*3470*/  LEA R86, P3, R88, R13, 0x1 ;  /* 0x0000000d58567211 */ /* 0x000fc400078608ff */
[-C--:B------:R-:W-:Y:S02]  /*3480*/  LEA R84, P4, R90, R13.reuse, 0x1 ;  /* 0x0000000d5a547211 */ /* 0x080fe400078808ff */
[----:B------:R-:W-:Y:S02]  /*3490*/  LEA R82, P5, R92, R13, 0x1 ;  /* 0x0000000d5c527211 */ /* 0x000fe400078a08ff */
[----:B------:R-:W-:Y:S02]  /*34a0*/  LEA R3, R3, R96, 0x1 ;  /* 0x0000006003037211 */ /* 0x000fe400078e08ff */
[-C--:B------:R-:W-:Y:S02]  /*34b0*/  LEA.HI.X.SX32 R87, R88, R0.reuse, 0x1, P3 ;  /* 0x0000000058577211 */ /* 0x080fe400018f0eff */
[-C--:B------:R-:W-:Y:S02]  /*34c0*/  LEA.HI.X.SX32 R85, R90, R0.reuse, 0x1, P4 ;  /* 0x000000005a557211 */ /* 0x080fe400020f0eff */
[----:B------:R-:W-:-:S02]  /*34d0*/  LEA.HI.X.SX32 R83, R92, R0, 0x1, P5 ;  /* 0x000000005c537211 */ /* 0x000fc400028f0eff */
[-C--:B------:R-:W-:Y:S02]  /*34e0*/  LEA R90, P3, R94, R13.reuse, 0x1 ;  /* 0x0000000d5e5a7211 */ /* 0x080fe400078608ff */
[-C--:B------:R-:W-:Y:S02]  /*34f0*/  LEA R92, P4, R78, R13.reuse, 0x1 ;  /* 0x0000000d4e5c7211 */ /* 0x080fe400078808ff */
[-C--:B------:R-:W-:Y:S02]  /*3500*/  LEA R80, P5, R96, R13.reuse, 0x1 ;  /* 0x0000000d60507211 */ /* 0x080fe400078a08ff */
[----:B------:R-:W-:Y:S02]  /*3510*/  LEA R88, P6, R3, R13, 0x1 ;  /* 0x0000000d03587211 */ /* 0x000fe400078c08ff */
[-C--:B------:R-:W-:Y:S02]  /*3520*/  LEA.HI.X.SX32 R91, R94, R0.reuse, 0x1, P3 ;  /* 0x000000005e5b7211 */ /* 0x080fe400018f0eff */
[----:B------:R-:W-:-:S02]  /*3530*/  LEA.HI.X.SX32 R93, R78, R0, 0x1, P4 ;  /* 0x000000004e5d7211 */ /* 0x000fc400020f0eff */
[-C--:B------:R-:W-:Y:S02]  /*3540*/  LEA.HI.X.SX32 R81, R96, R0.reuse, 0x1, P5 ;  /* 0x0000000060517211 */ /* 0x080fe400028f0eff */
[----:B------:R-:W-:Y:S02]  /*3550*/  LEA.HI.X.SX32 R89, R3, R0, 0x1, P6 ;  /* 0x0000000003597211 */ /* 0x000fe400030f0eff */
[----:B------:R-:W-:Y:S02]  /*3560*/  PRMT R0, R4, 0x7632, R0 ;  /* 0x0000763204007816 */ /* 0x000fe40000000000 */
[----:B------:R-:W-:Y:S02]  /*3570*/  PRMT R3, R20, 0x7632, R3 ;  /* 0x0000763214037816 */ /* 0x000fe40000000003 */
[----:B------:R-:W-:Y:S01]  /*3580*/  PRMT R13, R16, 0x7632, R13 ;  /* 0x00007632100d7816 */ /* 0x000fe2000000000d */
[----:B------:R0:W-:Y:S01]  /*3590*/  STG.E.U16 [R34.64], R0 ;  /* 0x0000000022007986 */ /* 0x0001e2000c101504 */
[----:B------:R-:W-:-:S02]  /*35a0*/  PRMT R15, R8, 0x7632, R15 ;  /* 0x00007632080f7816 */ /* 0x000fc4000000000f */
[----:B------:R-:W-:Y:S01]  /*35b0*/  PRMT R4, R5, 0x7632, R4 ;  /* 0x0000763205047816 */ /* 0x000fe20000000004 */
[----:B------:R2:W-:Y:S01]  /*35c0*/  STG.E.U16 [R32.64], R3 ;  /* 0x0000000320007986 */ /* 0x0005e2000c101504 */
[----:B------:R-:W-:Y:S02]  /*35d0*/  PRMT R25, R21, 0x7632, R25 ;  /* 0x0000763215197816 */ /* 0x000fe40000000019 */
[----:B-1----:R-:W-:Y:S01]  /*35e0*/  PRMT R27, R17, 0x7632, R27 ;  /* 0x00007632111b7816 */ /* 0x002fe2000000001b */
[----:B------:R1:W-:Y:S01]  /*35f0*/  STG.E.U16 [R36.64], R13 ;  /* 0x0000000d24007986 */ /* 0x0003e2000c101504 */
[----:B------:R-:W-:-:S03]  /*3600*/  PRMT R26, R9, 0x7632, R26 ;  /* 0x00007632091a7816 */ /* 0x000fc6000000001a */
[----:B------:R3:W-:Y:S01]  /*3610*/  STG.E.U16 [R40.64], R15 ;  /* 0x0000000f28007986 */ /* 0x0007e2000c101504 */
[----:B0-----:R-:W-:Y:S02]  /*3620*/  PRMT R34, R6, 0x7632, R34 ;  /* 0x0000763206227816 */ /* 0x001fe40000000022 */
[----:B------:R-:W-:Y:S01]  /*3630*/  FSEL R0, R63, -INF , P2 ;  /* 0xff8000003f007808 */ /* 0x000fe20001000000 */
[----:B------:R0:W-:Y:S01]  /*3640*/  STG.E.U16 [R38.64], R5 ;  /* 0x0000000526007986 */ /* 0x0001e2000c101504 */
[----:B--2---:R-:W-:Y:S02]  /*3650*/  PRMT R33, R22, 0x7632, R33 ;  /* 0x0000763216217816 */ /* 0x004fe40000000021 */
[----:B------:R-:W-:Y:S01]  /*3660*/  FSEL R3, R62, -INF , P1 ;  /* 0xff8000003e037808 */ /* 0x000fe20000800000 */
[----:B------:R-:W-:Y:S01]  /*3670*/  STG.E.U16 [R42.64], R21 ;  /* 0x000000152a007986 */ /* 0x000fe2000c101504 */
[----:B-1----:R-:W-:Y:S01]  /*3680*/  PRMT R37, R10, 0x7632, R37 ;  /* 0x000076320a257816 */ /* 0x002fe20000000025 */
[----:B------:R-:W-:-:S02]  /*3690*/  FFMA R65, R0, 0.69314718246459960938, R65 ;  /* 0x3f31721800417823 */ /* 0x000fc40000000041 */
[----:B------:R-:W-:Y:S01]  /*36a0*/  STG.E.U16 [R48.64], R17 ;  /* 0x0000001130007986 */ /* 0x000fe2000c101504 */
[----:B---3--:R-:W-:Y:S01]  /*36b0*/  PRMT R40, R19, 0x7632, R40 ;  /* 0x0000763213287816 */ /* 0x008fe20000000028 */
[----:B------:R-:W-:Y:S02]  /*36c0*/  FFMA R64, R3, 0.69314718246459960938, R64 ;  /* 0x3f31721803407823 */ /* 0x000fe40000000040 */
[----:B------:R1:W-:Y:S01]  /*36d0*/  STG.E.U16 [R46.64], R9 ;  /* 0x000000092e007986 */ /* 0x0003e2000c101504 */
[----:B0-----:R-:W-:-:S03]  /*36e0*/  PRMT R38, R18, 0x7632, R38 ;  /* 0x0000763212267816 */ /* 0x001fc60000000026 */
[----:B------:R0:W-:Y:S04]  /*36f0*/  STG.E.U16 [R44.64], R4 ;  /* 0x000000042c007986 */ /* 0x0001e8000c101504 */
[----:B------:R2:W-:Y:S04]  /*3700*/  STG.E.U16 [R50.64], R25 ;  /* 0x0000001932007986 */ /* 0x0005e8000c101504 */
[----:B------:R2:W-:Y:S01]  /*3710*/  STG.E.U16 [R54.64], R27 ;  /* 0x0000001b36007986 */ /* 0x0005e2000c101504 */
[----:B-1----:R-:W-:-:S03]  /*3720*/  PRMT R46, R23, 0x7632, R46 ;  /* 0x00007632172e7816 */ /* 0x002fc6000000002e */
[----:B------:R2:W-:Y:S01]  /*3730*/  STG.E.U16 [R52.64], R26 ;  /* 0x0000001a34007986 */ /* 0x0005e2000c101504 */
[----:B0-----:R-:W-:Y:S02]  /*3740*/  PRMT R45, R7, 0x7632, R45 ;  /* 0x00007632072d7816 */ /* 0x001fe4000000002d */
[----:B------:R-:W-:Y:S01]  /*3750*/  PRMT R44, R11, 0x7632, R44 ;  /* 0x000076320b2c7816 */ /* 0x000fe2000000002c */
[----:B------:R2:W-:Y:S04]  /*3760*/  STG.E.U16 [R60.64], R6 ;  /* 0x000000063c007986 */ /* 0x0005e8000c101504 */
        /* <DEDUP_REMOVED lines=15> */
[----:B------:R-:W-:Y:S06]  /*3860*/  BAR.SYNC.DEFER_BLOCKING 0x0 ;  /* 0x0000000000007b1d */ /* 0x000fec0000010000 */
[----:B------:R2:W-:Y:S04]  /*3870*/  STS.64 [R12], R64 ;  /* 0x000000400c007388 */ /* 0x0005e80000000a00 */
[----:B------:R-:W-:Y:S06]  /*3880*/  BAR.SYNC.DEFER_BLOCKING 0x0 ;  /* 0x0000000000007b1d */ /* 0x000fec0000010000 */
[----:B------:R-:W-:Y:S05]  /*3890*/  @P0 EXIT ;  /* 0x000000000000094d */ /* 0x000fea0003800000 */
[----:B--2---:R-:W0:Y:S01]  /*38a0*/  LDS R5, [R14] ;  /* 0x000000000e057984 */ /* 0x004e220000000800 */
[----:B------:R-:W-:-:S02]  /*38b0*/  IMAD R2, R2, c[0x0][0x1cc], RZ ;  /* 0x0000730002027a24 */ /* 0x000fc400078e02ff */
[C---:B------:R-:W-:Y:S02]  /*38c0*/  IMAD.SHL.U32 R4, R79.reuse, 0x4, RZ ;  /* 0x000000044f047824 */ /* 0x040fe400078e00ff */
[----:B------:R-:W-:Y:S01]  /*38d0*/  IMAD.HI R79, R79, 0x4, RZ ;  /* 0x000000044f4f7827 */ /* 0x000fe200078e02ff */
[----:B------:R-:W-:-:S03]  /*38e0*/  SHF.L.U32 R3, R2, 0x2, RZ ;  /* 0x0000000202037819 */ /* 0x000fc600000006ff */
[----:B------:R-:W-:Y:S01]  /*38f0*/  IMAD.HI R0, R2, 0x4, RZ ;  /* 0x0000000402007827 */ /* 0x000fe200078e02ff */
[----:B------:R-:W-:-:S04]  /*3900*/  IADD3 R2, P0, P1, R4, c[0x0][0x180], R3 ;  /* 0x0000600004027a10 */ /* 0x000fc8000791e003 */
[----:B------:R-:W-:-:S05]  /*3910*/  IADD3.X R3, R79, c[0x0][0x184], R0, P0, P1 ;  /* 0x000061004f037a10 */ /* 0x000fca00007e2400 */
[----:B0-----:R-:W-:Y:S01]  /*3920*/  STG.E [R2.64], R5 ;  /* 0x0000000502007986 */ /* 0x001fe2000c101904 */
[----:B------:R-:W-:Y:S05]  /*3930*/  EXIT ;  /* 0x000000000000794d */ /* 0x000fea0003800000 */
.L_x_2:
[----:B------:R-:W-:-:S00]  /*3940*/  BRA `(.L_x_2) ;  /* 0xfffffff000007947 */ /* 0x000fc0000383ffff */
[----:B------:R-:W-:-:S00]  /*3950*/  NOP ;  /* 0x0000000000007918 */ /* 0x000fc00000000000 */
        /* <DEDUP_REMOVED lines=10> */
.L_x_3:


//--------------------- .nv.global.init           --------------------------
	.section	.nv.global.init,"aw",@progbits
.nv.global.init:
	.type		_$_str,@object
	.size		_$_str,(.L_0 - _$_str)
_$_str:
        /*0000*/ 	.byte	0x5f, 0x5f, 0x43, 0x55, 0x44, 0x41, 0x5f, 0x46, 0x54, 0x5a, 0x00
.L_0:


//--------------------- .nv.shared.attn_fwd       --------------------------
	.section	.nv.shared.attn_fwd,"aw",@nobits
	.sectionflags	@""
	.align	16
